	.headerflags	@"EF_CUDA_TEXMODE_UNIFIED EF_CUDA_64BIT_ADDRESS EF_CUDA_ACCELERATORS EF_CUDA_SM90 EF_CUDA_VIRTUAL_SM(EF_CUDA_SM90)"
	.elftype	@"ET_EXEC"


//--------------------- .nv.info                  --------------------------
	.section	.nv.info,"",@"SHT_CUDA_INFO"
	.align	4


	//----- nvinfo : EIATTR_REGCOUNT
	.align		4
        /*0000*/ 	.byte	0x04, 0x2f
        /*0002*/ 	.short	(.L_3 - .L_2)
	.align		4
.L_2:
        /*0004*/ 	.word	index@(triton_poi_fused__native_batch_norm_legit_no_training_add_mul_softplus_tanh_6)
        /*0008*/ 	.word	0x00000028


	//----- nvinfo : EIATTR_MIN_STACK_SIZE
	.align		4
.L_3:
        /*000c*/ 	.byte	0x04, 0x12
        /*000e*/ 	.short	(.L_5 - .L_4)
	.align		4
.L_4:
        /*0010*/ 	.word	index@(triton_poi_fused__native_batch_norm_legit_no_training_add_mul_softplus_tanh_6)
        /*0014*/ 	.word	0x00000000


	//----- nvinfo : EIATTR_FRAME_SIZE
	.align		4
.L_5:
        /*0018*/ 	.byte	0x04, 0x11
        /*001a*/ 	.short	(.L_7 - .L_6)
	.align		4
.L_6:
        /*001c*/ 	.word	index@(triton_poi_fused__native_batch_norm_legit_no_training_add_mul_softplus_tanh_6)
        /*0020*/ 	.word	0x00000000


	//----- nvinfo : EIATTR_MIN_STACK_SIZE
	.align		4
.L_7:
        /*0024*/ 	.byte	0x04, 0x12
        /*0026*/ 	.short	(.L_9 - .L_8)
	.align		4
.L_8:
        /*0028*/ 	.word	index@(triton_poi_fused__native_batch_norm_legit_no_training_add_mul_softplus_tanh_6)
        /*002c*/ 	.word	0x00000000
.L_9:


//--------------------- .nv.info.triton_poi_fused__native_batch_norm_legit_no_training_add_mul_softplus_tanh_6 --------------------------
	.section	.nv.info.triton_poi_fused__native_batch_norm_legit_no_training_add_mul_softplus_tanh_6,"",@"SHT_CUDA_INFO"
	.sectionflags	@""
	.align	4


	//----- nvinfo : EIATTR_CUDA_API_VERSION
	.align		4
        /*0000*/ 	.byte	0x04, 0x37
        /*0002*/ 	.short	(.L_11 - .L_10)
.L_10:
        /*0004*/ 	.word	0x0000007c


	//----- nvinfo : EIATTR_KPARAM_INFO
	.align		4
.L_11:
        /*0008*/ 	.byte	0x04, 0x17
        /*000a*/ 	.short	(.L_13 - .L_12)
.L_12:
        /*000c*/ 	.word	0x00000000
        /*0010*/ 	.short	0x0007
        /*0012*/ 	.short	0x0038
        /*0014*/ 	.byte	0x00, 0xf0, 0x11, 0x00


	//----- nvinfo : EIATTR_KPARAM_INFO
	.align		4
.L_13:
        /*0018*/ 	.byte	0x04, 0x17
        /*001a*/ 	.short	(.L_15 - .L_14)
.L_14:
        /*001c*/ 	.word	0x00000000
        /*0020*/ 	.short	0x0006
        /*0022*/ 	.short	0x0030
        /*0024*/ 	.byte	0x00, 0xf4, 0x21, 0x00


	//----- nvinfo : EIATTR_KPARAM_INFO
	.align		4
.L_15:
        /*0028*/ 	.byte	0x04, 0x17
        /*002a*/ 	.short	(.L_17 - .L_16)
.L_16:
        /*002c*/ 	.word	0x00000000
        /*0030*/ 	.short	0x0005
        /*0032*/ 	.short	0x0028
        /*0034*/ 	.byte	0x00, 0xf4, 0x21, 0x00


	//----- nvinfo : EIATTR_KPARAM_INFO
	.align		4
.L_17:
        /*0038*/ 	.byte	0x04, 0x17
        /*003a*/ 	.short	(.L_19 - .L_18)
.L_18:
        /*003c*/ 	.word	0x00000000
        /*0040*/ 	.short	0x0004
        /*0042*/ 	.short	0x0020
        /*0044*/ 	.byte	0x00, 0xf4, 0x21, 0x00


	//----- nvinfo : EIATTR_KPARAM_INFO
	.align		4
.L_19:
        /*0048*/ 	.byte	0x04, 0x17
        /*004a*/ 	.short	(.L_21 - .L_20)
.L_20:
        /*004c*/ 	.word	0x00000000
        /*0050*/ 	.short	0x0003
        /*0052*/ 	.short	0x0018
        /*0054*/ 	.byte	0x00, 0xf4, 0x21, 0x00


	//----- nvinfo : EIATTR_KPARAM_INFO
	.align		4
.L_21:
        /*0058*/ 	.byte	0x04, 0x17
        /*005a*/ 	.short	(.L_23 - .L_22)
.L_22:
        /*005c*/ 	.word	0x00000000
        /*0060*/ 	.short	0x0002
        /*0062*/ 	.short	0x0010
        /*0064*/ 	.byte	0x00, 0xf4, 0x21, 0x00


	//----- nvinfo : EIATTR_KPARAM_INFO
	.align		4
.L_23:
        /*0068*/ 	.byte	0x04, 0x17
        /*006a*/ 	.short	(.L_25 - .L_24)
.L_24:
        /*006c*/ 	.word	0x00000000
        /*0070*/ 	.short	0x0001
        /*0072*/ 	.short	0x0008
        /*0074*/ 	.byte	0x00, 0xf4, 0x21, 0x00


	//----- nvinfo : EIATTR_KPARAM_INFO
	.align		4
.L_25:
        /*0078*/ 	.byte	0x04, 0x17
        /*007a*/ 	.short	(.L_27 - .L_26)
.L_26:
        /*007c*/ 	.word	0x00000000
        /*0080*/ 	.short	0x0000
        /*0082*/ 	.short	0x0000
        /*0084*/ 	.byte	0x00, 0xf4, 0x21, 0x00


	//----- nvinfo : EIATTR_SPARSE_MMA_MASK
	.align		4
.L_27:
        /*0088*/ 	.byte	0x03, 0x50
        /*008a*/ 	.short	0x0000


	//----- nvinfo : EIATTR_MAXREG_COUNT
	.align		4
        /*008c*/ 	.byte	0x03, 0x1b
        /*008e*/ 	.short	0x00ff


	//----- nvinfo : EIATTR_EXIT_INSTR_OFFSETS
	.align		4
        /*0090*/ 	.byte	0x04, 0x1c
        /*0092*/ 	.short	(.L_29 - .L_28)


	//   ....[0]....
.L_28:
        /*0094*/ 	.word	0x00002410


	//----- nvinfo : EIATTR_REQNTID
	.align		4
.L_29:
        /*0098*/ 	.byte	0x04, 0x10
        /*009a*/ 	.short	(.L_31 - .L_30)
.L_30:
        /*009c*/ 	.word	0x00000080
        /*00a0*/ 	.word	0x00000001
        /*00a4*/ 	.word	0x00000001


	//----- nvinfo : EIATTR_CRS_STACK_SIZE
	.align		4
.L_31:
        /*00a8*/ 	.byte	0x04, 0x1e
        /*00aa*/ 	.short	(.L_33 - .L_32)
.L_32:
        /*00ac*/ 	.word	0x00000000


	//----- nvinfo : EIATTR_CBANK_PARAM_SIZE
	.align		4
.L_33:
        /*00b0*/ 	.byte	0x03, 0x19
        /*00b2*/ 	.short	0x003c


	//----- nvinfo : EIATTR_PARAM_CBANK
	.align		4
        /*00b4*/ 	.byte	0x04, 0x0a
        /*00b6*/ 	.short	(.L_35 - .L_34)
	.align		4
.L_34:
        /*00b8*/ 	.word	index@(.nv.constant0.triton_poi_fused__native_batch_norm_legit_no_training_add_mul_softplus_tanh_6)
        /*00bc*/ 	.short	0x0210
        /*00be*/ 	.short	0x003c


	//----- nvinfo : EIATTR_SW_WAR
	.align		4
.L_35:
        /*00c0*/ 	.byte	0x04, 0x36
        /*00c2*/ 	.short	(.L_37 - .L_36)
.L_36:
        /*00c4*/ 	.word	0x00000008
.L_37:


//--------------------- .nv.callgraph             --------------------------
	.section	.nv.callgraph,"",@"SHT_CUDA_CALLGRAPH"
	.align	4
	.sectionentsize	8
	.align		4
        /*0000*/ 	.word	0x00000000
	.align		4
        /*0004*/ 	.word	0xffffffff
	.align		4
        /*0008*/ 	.word	0x00000000
	.align		4
        /*000c*/ 	.word	0xfffffffe
	.align		4
        /*0010*/ 	.word	0x00000000
	.align		4
        /*0014*/ 	.word	0xfffffffd
	.align		4
        /*0018*/ 	.word	0x00000000
	.align		4
        /*001c*/ 	.word	0xfffffffc


//--------------------- .nv.constant4             --------------------------
	.section	.nv.constant4,"a",@progbits
	.align	8
	.align		8
.nv.constant4:
        /*0000*/ 	.dword	_$_str
	.align		8
        /*0008*/ 	.dword	_$_str_$_2


//--------------------- .text.triton_poi_fused__native_batch_norm_legit_no_training_add_mul_softplus_tanh_6 --------------------------
	.section	.text.triton_poi_fused__native_batch_norm_legit_no_training_add_mul_softplus_tanh_6,"ax",@progbits
	.align	128
        .global         triton_poi_fused__native_batch_norm_legit_no_training_add_mul_softplus_tanh_6
        .type           triton_poi_fused__native_batch_norm_legit_no_training_add_mul_softplus_tanh_6,@function
        .size           triton_poi_fused__native_batch_norm_legit_no_training_add_mul_softplus_tanh_6,(.L_x_41 - triton_poi_fused__native_batch_norm_legit_no_training_add_mul_softplus_tanh_6)
        .other          triton_poi_fused__native_batch_norm_legit_no_training_add_mul_softplus_tanh_6,@"STO_CUDA_ENTRY STV_DEFAULT"
triton_poi_fused__native_batch_norm_legit_no_training_add_mul_softplus_tanh_6:
.text.triton_poi_fused__native_batch_norm_legit_no_training_add_mul_softplus_tanh_6:
[----:B------:R-:W0:Y:S01]  /*0000*/  LDC R1, c[0x0][0x28] ;  /* 0x00000a00ff017b82 */ /* 0x000e220000000800 */
[----:B------:R-:W1:Y:S07]  /*0010*/  S2R R0, SR_TID.X ;  /* 0x0000000000007919 */ /* 0x000e6e0000002100 */
[----:B------:R-:W2:Y:S01]  /*0020*/  LDC.64 R4, c[0x0][0x228] ;  /* 0x00008a00ff047b82 */ /* 0x000ea20000000a00 */
[----:B------:R-:W-:Y:S01]  /*0030*/  ULDC.64 UR4, c[0x0][0x208] ;  /* 0x0000820000047ab9 */ /* 0x000fe20000000a00 */
[----:B------:R-:W3:Y:S06]  /*0040*/  S2R R7, SR_CTAID.X ;  /* 0x0000000000077919 */ /* 0x000eec0000002500 */
[----:B------:R-:W4:Y:S08]  /*0050*/  LDC.64 R16, c[0x0][0x220] ;  /* 0x00008800ff107b82 */ /* 0x000f300000000a00 */
[----:B------:R-:W5:Y:S08]  /*0060*/  LDC.64 R20, c[0x0][0x230] ;  /* 0x00008c00ff147b82 */ /* 0x000f700000000a00 */
[----:B------:R-:W5:Y:S01]  /*0070*/  LDC.64 R24, c[0x0][0x238] ;  /* 0x00008e00ff187b82 */ /* 0x000f620000000a00 */
[----:B-1----:R-:W-:-:S07]  /*0080*/  SHF.L.U32 R0, R0, 0x2, RZ ;  /* 0x0000000200007819 */ /* 0x002fce00000006ff */
[----:B------:R-:W1:Y:S01]  /*0090*/  LDC.64 R34, c[0x0][0x240] ;  /* 0x00009000ff227b82 */ /* 0x000e620000000a00 */
[----:B---3--:R-:W-:Y:S02]  /*00a0*/  SHF.R.S32.HI R3, RZ, 0x15, R7 ;  /* 0x00000015ff037819 */ /* 0x008fe40000011407 */
[----:B------:R-:W-:Y:S02]  /*00b0*/  LOP3.LUT R0, R0, 0x1fc, RZ, 0xc0, !PT ;  /* 0x000001fc00007812 */ /* 0x000fe400078ec0ff */
[----:B------:R-:W-:Y:S02]  /*00c0*/  SGXT R3, R3, 0x1 ;  /* 0x000000010303781a */ /* 0x000fe40000000200 */
[----:B------:R-:W-:-:S04]  /*00d0*/  LEA R32, R7, R0, 0xa ;  /* 0x0000000007207211 */ /* 0x000fc800078e50ff */
[----:B------:R-:W-:-:S04]  /*00e0*/  LEA.HI R3, R3, R32, RZ, 0x8 ;  /* 0x0000002003037211 */ /* 0x000fc800078f40ff */
[----:B------:R-:W-:-:S04]  /*00f0*/  LOP3.LUT R3, R3, 0xffffff00, RZ, 0xc0, !PT ;  /* 0xffffff0003037812 */ /* 0x000fc800078ec0ff */
[----:B------:R-:W-:Y:S02]  /*0100*/  IADD3 R9, R32, -R3, RZ ;  /* 0x8000000320097210 */ /* 0x000fe40007ffe0ff */
[----:B------:R-:W3:Y:S03]  /*0110*/  LDC.64 R2, c[0x0][0x218] ;  /* 0x00008600ff027b82 */ /* 0x000ee60000000a00 */
[----:B--2---:R-:W-:-:S06]  /*0120*/  IMAD.WIDE R4, R9, 0x4, R4 ;  /* 0x0000000409047825 */ /* 0x004fcc00078e0204 */
[----:B------:R-:W2:Y:S01]  /*0130*/  LDG.E.EL.128 R4, desc[UR4][R4.64] ;  /* 0x0000000404047981 */ /* 0x000ea2000c2e1d00 */
[----:B----4-:R-:W-:-:S04]  /*0140*/  IMAD.WIDE R16, R9, 0x4, R16 ;  /* 0x0000000409107825 */ /* 0x010fc800078e0210 */
[C---:B0----5:R-:W-:Y:S02]  /*0150*/  IMAD.WIDE R20, R9.reuse, 0x4, R20 ;  /* 0x0000000409147825 */ /* 0x061fe400078e0214 */
[----:B------:R-:W4:Y:S02]  /*0160*/  LDG.E.EL.128 R16, desc[UR4][R16.64] ;  /* 0x0000000410107981 */ /* 0x000f24000c2e1d00 */
[----:B------:R-:W-:Y:S02]  /*0170*/  IMAD.WIDE R24, R9, 0x4, R24 ;  /* 0x0000000409187825 */ /* 0x000fe400078e0218 */
[----:B------:R-:W5:Y:S02]  /*0180*/  LDG.E.EL.128 R20, desc[UR4][R20.64] ;  /* 0x0000000414147981 */ /* 0x000f64000c2e1d00 */
[C---:B---3--:R-:W-:Y:S02]  /*0190*/  IMAD.WIDE R2, R32.reuse, 0x4, R2 ;  /* 0x0000000420027825 */ /* 0x048fe400078e0202 */
[----:B------:R-:W5:Y:S04]  /*01a0*/  LDG.E.EL.128 R24, desc[UR4][R24.64] ;  /* 0x0000000418187981 */ /* 0x000f68000c2e1d00 */
[----:B------:R-:W4:Y:S04]  /*01b0*/  LDG.E.128 R12, desc[UR4][R2.64] ;  /* 0x00000004020c7981 */ /* 0x000f28000c1e1d00 */
[----:B------:R4:W3:Y:S01]  /*01c0*/  LDG.E.128 R28, desc[UR4][R2.64+0x800] ;  /* 0x00080004021c7981 */ /* 0x0008e2000c1e1d00 */
[----:B------:R-:W-:Y:S01]  /*01d0*/  HFMA2.MMA R0, -RZ, RZ, 1.625, 0 ;  /* 0x3e800000ff007435 */ /* 0x000fe200000001ff */
[----:B-1----:R-:W-:Y:S01]  /*01e0*/  IMAD.WIDE R34, R32, 0x4, R34 ;  /* 0x0000000420227825 */ /* 0x002fe200078e0222 */
[----:B------:R-:W-:Y:S03]  /*01f0*/  BSSY B0, `(.L_x_0) ;  /* 0x0000069000007945 */ /* 0x000fe60003800000 */
[----:B--2---:R-:W-:-:S04]  /*0200*/  FADD R8, R4, 9.9999997473787516356e-06 ;  /* 0x3727c5ac04087421 */ /* 0x004fc80000000000 */
[----:B------:R-:W0:Y:S02]  /*0210*/  MUFU.SQRT R9, R8 ;  /* 0x0000000800097308 */ /* 0x000e240000002000 */
[C---:B0-----:R-:W-:Y:S02]  /*0220*/  FSETP.GT.AND P0, PT, R9.reuse, 8.50705917302346158658e+37, PT ;  /* 0x7e8000000900780b */ /* 0x041fe40003f04000 */
[----:B------:R-:W-:-:S11]  /*0230*/  FSETP.GEU.AND P1, PT, R9, 1.175494350822287508e-38, PT ;  /* 0x008000000900780b */ /* 0x000fd60003f2e000 */
[----:B------:R-:W-:-:S04]  /*0240*/  @P0 FMUL R9, R9, 0.25 ;  /* 0x3e80000009090820 */ /* 0x000fc80000400000 */
[----:B------:R-:W-:-:S04]  /*0250*/  @!P1 FMUL R9, R9, 16777216 ;  /* 0x4b80000009099820 */ /* 0x000fc80000400000 */
[----:B------:R-:W0:Y:S01]  /*0260*/  MUFU.RCP R4, R9 ;  /* 0x0000000900047308 */ /* 0x000e220000001000 */
[----:B------:R-:W-:Y:S01]  /*0270*/  FSEL R11, R0, 1, P0 ;  /* 0x3f800000000b7808 */ /* 0x000fe20000000000 */
[----:B----4-:R-:W-:-:S04]  /*0280*/  FADD R3, R12, -R16 ;  /* 0x800000100c037221 */ /* 0x010fc80000000000 */
[----:B------:R-:W-:-:S04]  /*0290*/  @!P1 FMUL R11, R11, 16777216 ;  /* 0x4b8000000b0b9820 */ /* 0x000fc80000400000 */
[----:B0-----:R-:W-:-:S04]  /*02a0*/  FMUL R4, R4, R11 ;  /* 0x0000000b04047220 */ /* 0x001fc80000400000 */
[----:B------:R-:W-:-:S04]  /*02b0*/  FMUL R3, R3, R4 ;  /* 0x0000000403037220 */ /* 0x000fc80000400000 */
[----:B-----5:R-:W-:-:S04]  /*02c0*/  FFMA R33, R20, R3, R24 ;  /* 0x0000000314217223 */ /* 0x020fc80000000018 */
[----:B------:R-:W-:-:S05]  /*02d0*/  FMUL R3, R33, 1.4426950216293334961 ;  /* 0x3fb8aa3b21037820 */ /* 0x000fca0000400000 */
[----:B------:R-:W-:Y:S01]  /*02e0*/  FSETP.GEU.AND P1, PT, R3, -126, PT ;  /* 0xc2fc00000300780b */ /* 0x000fe20003f2e000 */
[----:B------:R-:W-:-:S12]  /*02f0*/  FADD R2, R5, 9.9999997473787516356e-06 ;  /* 0x3727c5ac05027421 */ /* 0x000fd80000000000 */
[----:B------:R-:W-:-:S04]  /*0300*/  @!P1 FMUL R3, R3, 0.5 ;  /* 0x3f00000003039820 */ /* 0x000fc80000400000 */
[----:B------:R-:W0:Y:S08]  /*0310*/  MUFU.EX2 R12, R3 ;  /* 0x00000003000c7308 */ /* 0x000e300000000800 */
[----:B------:R-:W1:Y:S01]  /*0320*/  MUFU.SQRT R2, R2 ;  /* 0x0000000200027308 */ /* 0x000e620000002000 */
[----:B------:R-:W-:Y:S01]  /*0330*/  FADD R6, R6, 9.9999997473787516356e-06 ;  /* 0x3727c5ac06067421 */ /* 0x000fe20000000000 */
[----:B0-----:R-:W-:-:S04]  /*0340*/  @!P1 FMUL R12, R12, R12 ;  /* 0x0000000c0c0c9220 */ /* 0x001fc80000400000 */
[----:B------:R-:W-:Y:S02]  /*0350*/  FADD.FTZ.RZ R9, R12, 1 ;  /* 0x3f8000000c097421 */ /* 0x000fe4000001c000 */
[----:B------:R0:W2:Y:S01]  /*0360*/  MUFU.SQRT R8, R6 ;  /* 0x0000000600087308 */ /* 0x0000a20000002000 */
[C---:B-1----:R-:W-:Y:S02]  /*0370*/  FSETP.GT.AND P0, PT, R2.reuse, 8.50705917302346158658e+37, PT ;  /* 0x7e8000000200780b */ /* 0x042fe40003f04000 */
[----:B------:R-:W-:Y:S02]  /*0380*/  IADD3 R9, R9, -0x3f400000, RZ ;  /* 0xc0c0000009097810 */ /* 0x000fe40007ffe0ff */
[----:B------:R-:W-:Y:S02]  /*0390*/  FSETP.GEU.AND P2, PT, R2, 1.175494350822287508e-38, PT ;  /* 0x008000000200780b */ /* 0x000fe40003f4e000 */
[----:B------:R-:W-:-:S04]  /*03a0*/  LOP3.LUT R37, R9, 0xff800000, RZ, 0xc0, !PT ;  /* 0xff80000009257812 */ /* 0x000fc800078ec0ff */
[----:B------:R-:W-:Y:S02]  /*03b0*/  IADD3 R3, -R37, 0x40800000, RZ ;  /* 0x4080000025037810 */ /* 0x000fe40007ffe1ff */
[----:B0-----:R-:W-:Y:S01]  /*03c0*/  IADD3 R6, R12, -R37, RZ ;  /* 0x800000250c067210 */ /* 0x001fe20007ffe0ff */
[----:B------:R-:W-:Y:S02]  /*03d0*/  @P0 FMUL R2, R2, 0.25 ;  /* 0x3e80000002020820 */ /* 0x000fe40000400000 */
[----:B------:R-:W-:Y:S01]  /*03e0*/  FFMA.FTZ R9, R3, R0, -1 ;  /* 0xbf80000003097423 */ /* 0x000fe20000010000 */
[----:B--2---:R-:W-:Y:S01]  /*03f0*/  FSETP.GT.AND P1, PT, R8, 8.50705917302346158658e+37, PT ;  /* 0x7e8000000800780b */ /* 0x004fe20003f24000 */
[----:B------:R-:W-:Y:S01]  /*0400*/  @!P2 FMUL R2, R2, 16777216 ;  /* 0x4b8000000202a820 */ /* 0x000fe20000400000 */
[----:B------:R-:W-:Y:S01]  /*0410*/  MOV R3, 0x3d39bf78 ;  /* 0x3d39bf7800037802 */ /* 0x000fe20000000f00 */
[----:B------:R-:W-:Y:S01]  /*0420*/  FADD R6, R6, R9 ;  /* 0x0000000906067221 */ /* 0x000fe20000000000 */
[----:B------:R-:W-:Y:S01]  /*0430*/  FSETP.GEU.AND P3, PT, R8, 1.175494350822287508e-38, PT ;  /* 0x008000000800780b */ /* 0x000fe20003f6e000 */
[----:B------:R-:W-:Y:S01]  /*0440*/  FADD R7, R7, 9.9999997473787516356e-06 ;  /* 0x3727c5ac07077421 */ /* 0x000fe20000000000 */
[----:B------:R-:W0:Y:S01]  /*0450*/  MUFU.RCP R36, R2 ;  /* 0x0000000200247308 */ /* 0x000e220000001000 */
[----:B------:R-:W-:-:S04]  /*0460*/  FFMA.FTZ R9, R6, -R3, 0.10546888411045074463 ;  /* 0x3dd8001206097423 */ /* 0x000fc80000010803 */
[----:B------:R-:W-:-:S03]  /*0470*/  FFMA.FTZ R9, R6, R9, -0.13229703903198242188 ;  /* 0xbe0778e006097423 */ /* 0x000fc60000010009 */
[----:B------:R1:W2:Y:S01]  /*0480*/  MUFU.SQRT R5, R7 ;  /* 0x0000000700057308 */ /* 0x0002a20000002000 */
[----:B------:R-:W-:Y:S01]  /*0490*/  @P1 FMUL R8, R8, 0.25 ;  /* 0x3e80000008081820 */ /* 0x000fe20000400000 */
[----:B------:R-:W-:Y:S01]  /*04a0*/  FFMA.FTZ R9, R6, R9, 0.14491446316242218018 ;  /* 0x3e14647506097423 */ /* 0x000fe20000010009 */
[----:B-1----:R-:W-:Y:S02]  /*04b0*/  FSEL R7, R0, 1, P0 ;  /* 0x3f80000000077808 */ /* 0x002fe40000000000 */
[----:B------:R-:W-:Y:S01]  /*04c0*/  @!P3 FMUL R8, R8, 16777216 ;  /* 0x4b8000000808b820 */ /* 0x000fe20000400000 */
[C---:B------:R-:W-:Y:S02]  /*04d0*/  FFMA.FTZ R9, R6.reuse, R9, -0.16641564667224884033 ;  /* 0xbe2a68dd06097423 */ /* 0x040fe40000010009 */
[----:B------:R-:W-:Y:S02]  /*04e0*/  @!P2 FMUL R7, R7, 16777216 ;  /* 0x4b8000000707a820 */ /* 0x000fe40000400000 */
[----:B------:R-:W-:-:S02]  /*04f0*/  FFMA.FTZ R9, R6, R9, 0.19988867640495300293 ;  /* 0x3e4caf9e06097423 */ /* 0x000fc40000010009 */
[----:B0-----:R-:W-:Y:S02]  /*0500*/  FMUL R36, R36, R7 ;  /* 0x0000000724247220 */ /* 0x001fe40000400000 */
[----:B------:R-:W0:Y:S01]  /*0510*/  MUFU.RCP R7, R8 ;  /* 0x0000000800077308 */ /* 0x000e220000001000 */
[----:B------:R-:W-:Y:S01]  /*0520*/  FFMA.FTZ R9, R6, R9, -0.25000196695327758789 ;  /* 0xbe80004206097423 */ /* 0x000fe20000010009 */
[----:B------:R-:W-:-:S03]  /*0530*/  FSEL R2, R0, 1, P1 ;  /* 0x3f80000000027808 */ /* 0x000fc60000800000 */
[----:B------:R-:W-:Y:S02]  /*0540*/  FFMA.FTZ R9, R6, R9, 0.33333510160446166992 ;  /* 0x3eaaaae606097423 */ /* 0x000fe40000010009 */
[----:B------:R-:W-:Y:S01]  /*0550*/  @!P3 FMUL R2, R2, 16777216 ;  /* 0x4b8000000202b820 */ /* 0x000fe20000400000 */
[----:B------:R-:W-:Y:S01]  /*0560*/  FADD R13, R13, -R17 ;  /* 0x800000110d0d7221 */ /* 0x000fe20000000000 */
[C---:B------:R-:W-:Y:S01]  /*0570*/  FFMA.FTZ R9, R6.reuse, R9, -0.5 ;  /* 0xbf00000006097423 */ /* 0x040fe20000010009 */
[----:B------:R-:W-:Y:S02]  /*0580*/  I2FP.F32.S32 R37, R37 ;  /* 0x0000002500257245 */ /* 0x000fe40000201400 */
[----:B--2---:R-:W-:Y:S01]  /*0590*/  FSETP.GT.AND P0, PT, R5, 8.50705917302346158658e+37, PT ;  /* 0x7e8000000500780b */ /* 0x004fe20003f04000 */
[----:B------:R-:W-:Y:S01]  /*05a0*/  FMUL R9, R6, R9 ;  /* 0x0000000906097220 */ /* 0x000fe20000400000 */
[----:B0-----:R-:W-:Y:S01]  /*05b0*/  FMUL R2, R7, R2 ;  /* 0x0000000207027220 */ /* 0x001fe20000400000 */
[----:B---3--:R-:W-:Y:S01]  /*05c0*/  FADD R7, R28, -R16 ;  /* 0x800000101c077221 */ /* 0x008fe20000000000 */
[----:B------:R-:W-:Y:S01]  /*05d0*/  FMUL R16, R13, R36 ;  /* 0x000000240d107220 */ /* 0x000fe20000400000 */
[----:B------:R-:W-:Y:S01]  /*05e0*/  FFMA.FTZ R28, R6, R9, R6 ;  /* 0x00000009061c7223 */ /* 0x000fe20000010006 */
[----:B------:R-:W-:Y:S01]  /*05f0*/  FMUL R37, R37, 1.1920928955078125e-07 ;  /* 0x3400000025257820 */ /* 0x000fe20000400000 */
[----:B------:R-:W-:Y:S01]  /*0600*/  FSETP.GEU.AND P4, PT, R5, 1.175494350822287508e-38, PT ;  /* 0x008000000500780b */ /* 0x000fe20003f8e000 */
[----:B------:R-:W-:Y:S01]  /*0610*/  FFMA R16, R21, R16, R25 ;  /* 0x0000001015107223 */ /* 0x000fe20000000019 */
[----:B------:R-:W-:Y:S01]  /*0620*/  FSEL R0, R0, 1, P0 ;  /* 0x3f80000000007808 */ /* 0x000fe20000000000 */
[----:B------:R-:W-:Y:S01]  /*0630*/  FFMA.FTZ R37, R37, 0.69314718246459960938, R28 ;  /* 0x3f31721825257823 */ /* 0x000fe2000001001c */
[----:B------:R-:W-:Y:S01]  /*0640*/  FADD R29, R29, -R17 ;  /* 0x800000111d1d7221 */ /* 0x000fe20000000000 */
[----:B------:R-:W-:Y:S01]  /*0650*/  FMUL R28, R16, 1.4426950216293334961 ;  /* 0x3fb8aa3b101c7820 */ /* 0x000fe20000400000 */
[----:B------:R-:W-:Y:S01]  /*0660*/  @P0 FMUL R5, R5, 0.25 ;  /* 0x3e80000005050820 */ /* 0x000fe20000400000 */
[----:B------:R-:W5:Y:S03]  /*0670*/  LDG.E.128 R8, desc[UR4][R34.64+0x800] ;  /* 0x0008000422087981 */ /* 0x000f66000c1e1d00 */
[----:B------:R-:W-:-:S03]  /*0680*/  FSETP.GEU.AND P0, PT, R28, -126, PT ;  /* 0xc2fc00001c00780b */ /* 0x000fc60003f0e000 */
[----:B------:R-:W-:-:S10]  /*0690*/  @!P4 FMUL R5, R5, 16777216 ;  /* 0x4b8000000505c820 */ /* 0x000fd40000400000 */
[----:B------:R-:W-:-:S06]  /*06a0*/  @!P0 FMUL R28, R28, 0.5 ;  /* 0x3f0000001c1c8820 */ /* 0x000fcc0000400000 */
[----:B------:R-:W0:Y:S01]  /*06b0*/  MUFU.EX2 R28, R28 ;  /* 0x0000001c001c7308 */ /* 0x000e220000000800 */
[----:B------:R-:W-:-:S07]  /*06c0*/  FMUL R17, R7, R4 ;  /* 0x0000000407117220 */ /* 0x000fce0000400000 */
[----:B------:R-:W1:Y:S01]  /*06d0*/  MUFU.RCP R5, R5 ;  /* 0x0000000500057308 */ /* 0x000e620000001000 */
[----:B------:R-:W-:Y:S01]  /*06e0*/  @!P4 FMUL R0, R0, 16777216 ;  /* 0x4b8000000000c820 */ /* 0x000fe20000400000 */
[----:B------:R-:W-:Y:S01]  /*06f0*/  FFMA R13, R20, R17, R24 ;  /* 0x00000011140d7223 */ /* 0x000fe20000000018 */
[----:B0-----:R-:W-:-:S04]  /*0700*/  @!P0 FMUL R28, R28, R28 ;  /* 0x0000001c1c1c8220 */ /* 0x001fc80000400000 */
[----:B------:R-:W-:Y:S01]  /*0710*/  FADD.FTZ.RZ R17, R28, 1 ;  /* 0x3f8000001c117421 */ /* 0x000fe2000001c000 */
[----:B-1----:R-:W-:Y:S02]  /*0720*/  FMUL R0, R5, R0 ;  /* 0x0000000005007220 */ /* 0x002fe40000400000 */
[----:B------:R0:W5:Y:S01]  /*0730*/  LDG.E.128 R4, desc[UR4][R34.64] ;  /* 0x0000000422047981 */ /* 0x000162000c1e1d00 */
[--C-:B------:R-:W-:Y:S01]  /*0740*/  FADD R30, R30, -R18.reuse ;  /* 0x800000121e1e7221 */ /* 0x100fe20000000000 */
[----:B0-----:R-:W-:Y:S01]  /*0750*/  IADD3 R35, R17, -0x3f400000, RZ ;  /* 0xc0c0000011237810 */ /* 0x001fe20007ffe0ff */
[----:B------:R-:W-:Y:S01]  /*0760*/  FADD R17, R14, -R18 ;  /* 0x800000120e117221 */ /* 0x000fe20000000000 */
[----:B------:R-:W-:Y:S02]  /*0770*/  HFMA2.MMA R18, -RZ, RZ, 1.625, 0 ;  /* 0x3e800000ff127435 */ /* 0x000fe400000001ff */
[----:B------:R-:W-:-:S04]  /*0780*/  LOP3.LUT R35, R35, 0xff800000, RZ, 0xc0, !PT ;  /* 0xff80000023237812 */ /* 0x000fc800078ec0ff */
[----:B------:R-:W-:Y:S02]  /*0790*/  IADD3 R14, -R35, 0x40800000, RZ ;  /* 0x40800000230e7810 */ /* 0x000fe40007ffe1ff */
[----:B------:R-:W-:Y:S02]  /*07a0*/  IADD3 R24, R28, -R35, RZ ;  /* 0x800000231c187210 */ /* 0x000fe40007ffe0ff */
[----:B------:R-:W-:Y:S01]  /*07b0*/  ISETP.GE.U32.AND P0, PT, R12, 0x7f800000, PT ;  /* 0x7f8000000c00780c */ /* 0x000fe20003f06070 */
[----:B------:R-:W-:-:S04]  /*07c0*/  FFMA.FTZ R14, R14, R18, -1 ;  /* 0xbf8000000e0e7423 */ /* 0x000fc80000010012 */
[----:B------:R-:W-:Y:S01]  /*07d0*/  FADD R24, R24, R14 ;  /* 0x0000000e18187221 */ /* 0x000fe20000000000 */
[----:B------:R-:W-:-:S03]  /*07e0*/  FMUL R14, R29, R36 ;  /* 0x000000241d0e7220 */ /* 0x000fc60000400000 */
[----:B------:R-:W-:-:S04]  /*07f0*/  FFMA.FTZ R29, R24, -R3, 0.10546888411045074463 ;  /* 0x3dd80012181d7423 */ /* 0x000fc80000010803 */
[----:B------:R-:W-:-:S04]  /*0800*/  FFMA.FTZ R29, R24, R29, -0.13229703903198242188 ;  /* 0xbe0778e0181d7423 */ /* 0x000fc8000001001d */
[----:B------:R-:W-:Y:S01]  /*0810*/  FFMA.FTZ R29, R24, R29, 0.14491446316242218018 ;  /* 0x3e146475181d7423 */ /* 0x000fe2000001001d */
[----:B------:R-:W-:Y:S06]  /*0820*/  @!P0 BRA `(.L_x_1) ;  /* 0x0000000000148947 */ /* 0x000fec0003800000 */
[----:B------:R-:W-:-:S13]  /*0830*/  ISETP.GE.AND P0, PT, R12, -0x407fffff, PT ;  /* 0xbf8000010c00780c */ /* 0x000fda0003f06270 */
[----:B------:R-:W-:-:S05]  /*0840*/  @P0 MOV R20, 0x7f800000 ;  /* 0x7f80000000140802 */ /* 0x000fca0000000f00 */
[C---:B------:R-:W-:Y:S01]  /*0850*/  @P0 FFMA.FTZ R37, R12.reuse, R20, +INF ;  /* 0x7f8000000c250423 */ /* 0x040fe20000010014 */
[----:B------:R-:W-:-:S04]  /*0860*/  FSETP.NEU.AND P0, PT, R12, RZ, PT ;  /* 0x000000ff0c00720b */ /* 0x000fc80003f0d000 */
[----:B------:R-:W-:-:S09]  /*0870*/  FSEL R37, R37, -RZ, P0 ;  /* 0x800000ff25257208 */ /* 0x000fd20000000000 */
.L_x_1:
[----:B------:R-:W-:Y:S05]  /*0880*/  BSYNC B0 ;  /* 0x0000000000007941 */ /* 0x000fea0003800000 */
.L_x_0:
[C---:B------:R-:W-:Y:S01]  /*0890*/  FFMA.FTZ R29, R24.reuse, R29, -0.16641564667224884033 ;  /* 0xbe2a68dd181d7423 */ /* 0x040fe2000001001d */
[----:B------:R-:W-:Y:S01]  /*08a0*/  FMUL R17, R17, R2 ;  /* 0x0000000211117220 */ /* 0x000fe20000400000 */
[----:B------:R-:W-:Y:S01]  /*08b0*/  FADD R15, R15, -R19 ;  /* 0x800000130f0f7221 */ /* 0x000fe20000000000 */
[----:B------:R-:W-:Y:S01]  /*08c0*/  FFMA R14, R21, R14, R25 ;  /* 0x0000000e150e7223 */ /* 0x000fe20000000019 */
[----:B------:R-:W-:Y:S01]  /*08d0*/  FFMA.FTZ R29, R24, R29, 0.19988867640495300293 ;  /* 0x3e4caf9e181d7423 */ /* 0x000fe2000001001d */
[----:B------:R-:W-:Y:S01]  /*08e0*/  FFMA R17, R22, R17, R26 ;  /* 0x0000001116117223 */ /* 0x000fe2000000001a */
[----:B------:R-:W-:Y:S01]  /*08f0*/  FADD R31, R31, -R19 ;  /* 0x800000131f1f7221 */ /* 0x000fe20000000000 */
[----:B------:R-:W-:Y:S01]  /*0900*/  I2FP.F32.S32 R35, R35 ;  /* 0x0000002300237245 */ /* 0x000fe20000201400 */
[C---:B------:R-:W-:Y:S01]  /*0910*/  FFMA.FTZ R12, R24.reuse, R29, -0.25000196695327758789 ;  /* 0xbe800042180c7423 */ /* 0x040fe2000001001d */
[----:B------:R-:W-:Y:S01]  /*0920*/  FMUL R29, R17, 1.4426950216293334961 ;  /* 0x3fb8aa3b111d7820 */ /* 0x000fe20000400000 */
[----:B------:R-:W-:Y:S02]  /*0930*/  BSSY B0, `(.L_x_2) ;  /* 0x000007c000007945 */ /* 0x000fe40003800000 */
[----:B------:R-:W-:Y:S01]  /*0940*/  FFMA.FTZ R12, R24, R12, 0.33333510160446166992 ;  /* 0x3eaaaae6180c7423 */ /* 0x000fe2000001000c */
[----:B------:R-:W-:Y:S01]  /*0950*/  FMUL R35, R35, 1.1920928955078125e-07 ;  /* 0x3400000023237820 */ /* 0x000fe20000400000 */
[----:B------:R-:W-:-:S02]  /*0960*/  FSETP.GEU.AND P0, PT, R29, -126, PT ;  /* 0xc2fc00001d00780b */ /* 0x000fc40003f0e000 */
[----:B------:R-:W-:-:S04]  /*0970*/  FFMA.FTZ R12, R24, R12, -0.5 ;  /* 0xbf000000180c7423 */ /* 0x000fc8000001000c */
[----:B------:R-:W-:Y:S01]  /*0980*/  FMUL R20, R24, R12 ;  /* 0x0000000c18147220 */ /* 0x000fe20000400000 */
[----:B------:R-:W-:-:S03]  /*0990*/  FMUL R12, R15, R0 ;  /* 0x000000000f0c7220 */ /* 0x000fc60000400000 */
[----:B------:R-:W-:Y:S01]  /*09a0*/  FFMA.FTZ R24, R24, R20, R24 ;  /* 0x0000001418187223 */ /* 0x000fe20000010018 */
[----:B------:R-:W-:Y:S02]  /*09b0*/  FFMA R12, R23, R12, R27 ;  /* 0x0000000c170c7223 */ /* 0x000fe4000000001b */
[----:B------:R-:W-:Y:S02]  /*09c0*/  @!P0 FMUL R29, R29, 0.5 ;  /* 0x3f0000001d1d8820 */ /* 0x000fe40000400000 */
[----:B------:R-:W-:Y:S02]  /*09d0*/  FMUL R34, R12, 1.4426950216293334961 ;  /* 0x3fb8aa3b0c227820 */ /* 0x000fe40000400000 */
[----:B------:R-:W0:Y:S03]  /*09e0*/  MUFU.EX2 R20, R29 ;  /* 0x0000001d00147308 */ /* 0x000e260000000800 */
[----:B------:R-:W-:Y:S01]  /*09f0*/  FSETP.GEU.AND P1, PT, R34, -126, PT ;  /* 0xc2fc00002200780b */ /* 0x000fe20003f2e000 */
[----:B0-----:R-:W-:-:S12]  /*0a00*/  @!P0 FMUL R20, R20, R20 ;  /* 0x0000001414148220 */ /* 0x001fd80000400000 */
[----:B------:R-:W-:Y:S01]  /*0a10*/  @!P1 FMUL R34, R34, 0.5 ;  /* 0x3f00000022229820 */ /* 0x000fe20000400000 */
[----:B------:R-:W-:-:S03]  /*0a20*/  FADD.FTZ.RZ R15, R20, 1 ;  /* 0x3f800000140f7421 */ /* 0x000fc6000001c000 */
[----:B------:R-:W0:Y:S02]  /*0a30*/  MUFU.EX2 R21, R34 ;  /* 0x0000002200157308 */ /* 0x000e240000000800 */
[----:B------:R-:W-:Y:S01]  /*0a40*/  IADD3 R25, R15, -0x3f400000, RZ ;  /* 0xc0c000000f197810 */ /* 0x000fe20007ffe0ff */
[----:B------:R-:W-:Y:S01]  /*0a50*/  FMUL R15, R2, R30 ;  /* 0x0000001e020f7220 */ /* 0x000fe20000400000 */
[----:B------:R-:W-:Y:S02]  /*0a60*/  FMUL R2, R0, R31 ;  /* 0x0000001f00027220 */ /* 0x000fe40000400000 */
[----:B------:R-:W-:Y:S01]  /*0a70*/  LOP3.LUT R25, R25, 0xff800000, RZ, 0xc0, !PT ;  /* 0xff80000019197812 */ /* 0x000fe200078ec0ff */
[----:B------:R-:W-:Y:S01]  /*0a80*/  FFMA R15, R22, R15, R26 ;  /* 0x0000000f160f7223 */ /* 0x000fe2000000001a */
[----:B------:R-:W-:Y:S02]  /*0a90*/  FFMA R2, R23, R2, R27 ;  /* 0x0000000217027223 */ /* 0x000fe4000000001b */
[----:B------:R-:W-:-:S02]  /*0aa0*/  IADD3 R29, -R25, 0x40800000, RZ ;  /* 0x40800000191d7810 */ /* 0x000fc40007ffe1ff */
[----:B------:R-:W-:Y:S01]  /*0ab0*/  IADD3 R22, R20, -R25, RZ ;  /* 0x8000001914167210 */ /* 0x000fe20007ffe0ff */
[----:B0-----:R-:W-:Y:S02]  /*0ac0*/  @!P1 FMUL R21, R21, R21 ;  /* 0x0000001515159220 */ /* 0x001fe40000400000 */
[----:B------:R-:W-:Y:S02]  /*0ad0*/  FFMA.FTZ R29, R29, R18, -1 ;  /* 0xbf8000001d1d7423 */ /* 0x000fe40000010012 */
[----:B------:R-:W-:Y:S02]  /*0ae0*/  FADD.FTZ.RZ R19, R21, 1 ;  /* 0x3f80000015137421 */ /* 0x000fe4000001c000 */
[----:B------:R-:W-:-:S03]  /*0af0*/  FADD R22, R22, R29 ;  /* 0x0000001d16167221 */ /* 0x000fc60000000000 */
[----:B------:R-:W-:Y:S01]  /*0b00*/  IADD3 R26, R19, -0x3f400000, RZ ;  /* 0xc0c00000131a7810 */ /* 0x000fe20007ffe0ff */
[----:B------:R-:W-:Y:S01]  /*0b10*/  FMUL R19, R13, 1.4426950216293334961 ;  /* 0x3fb8aa3b0d137820 */ /* 0x000fe20000400000 */
[----:B------:R-:W-:Y:S02]  /*0b20*/  FFMA.FTZ R23, R22, -R3, 0.10546888411045074463 ;  /* 0x3dd8001216177423 */ /* 0x000fe40000010803 */
[----:B------:R-:W-:Y:S02]  /*0b30*/  LOP3.LUT R26, R26, 0xff800000, RZ, 0xc0, !PT ;  /* 0xff8000001a1a7812 */ /* 0x000fe400078ec0ff */
[----:B------:R-:W-:Y:S01]  /*0b40*/  FSETP.GEU.AND P0, PT, R19, -126, PT ;  /* 0xc2fc00001300780b */ /* 0x000fe20003f0e000 */
[C---:B------:R-:W-:Y:S01]  /*0b50*/  FFMA.FTZ R23, R22.reuse, R23, -0.13229703903198242188 ;  /* 0xbe0778e016177423 */ /* 0x040fe20000010017 */
[----:B------:R-:W-:Y:S02]  /*0b60*/  IADD3 R27, -R26, 0x40800000, RZ ;  /* 0x408000001a1b7810 */ /* 0x000fe40007ffe1ff */
[----:B------:R-:W-:Y:S01]  /*0b70*/  IADD3 R0, R21, -R26, RZ ;  /* 0x8000001a15007210 */ /* 0x000fe20007ffe0ff */
[----:B------:R-:W-:Y:S01]  /*0b80*/  FFMA.FTZ R23, R22, R23, 0.14491446316242218018 ;  /* 0x3e14647516177423 */ /* 0x000fe20000010017 */
[----:B------:R-:W-:Y:S01]  /*0b90*/  I2FP.F32.S32 R26, R26 ;  /* 0x0000001a001a7245 */ /* 0x000fe20000201400 */
[----:B------:R-:W-:-:S02]  /*0ba0*/  FFMA.FTZ R27, R27, R18, -1 ;  /* 0xbf8000001b1b7423 */ /* 0x000fc40000010012 */
[----:B------:R-:W-:Y:S02]  /*0bb0*/  FFMA.FTZ R23, R22, R23, -0.16641564667224884033 ;  /* 0xbe2a68dd16177423 */ /* 0x000fe40000010017 */
[----:B------:R-:W-:Y:S01]  /*0bc0*/  FADD R0, R0, R27 ;  /* 0x0000001b00007221 */ /* 0x000fe20000000000 */
[----:B------:R-:W-:Y:S01]  /*0bd0*/  FMUL R26, R26, 1.1920928955078125e-07 ;  /* 0x340000001a1a7820 */ /* 0x000fe20000400000 */
[----:B------:R-:W-:Y:S01]  /*0be0*/  @!P0 FMUL R19, R19, 0.5 ;  /* 0x3f00000013138820 */ /* 0x000fe20000400000 */
[----:B------:R-:W-:Y:S01]  /*0bf0*/  FFMA.FTZ R27, R22, R23, 0.19988867640495300293 ;  /* 0x3e4caf9e161b7423 */ /* 0x000fe20000010017 */
[----:B------:R-:W-:Y:S02]  /*0c00*/  FFMA.FTZ R29, R0, -R3, 0.10546888411045074463 ;  /* 0x3dd80012001d7423 */ /* 0x000fe40000010803 */
[----:B------:R-:W0:Y:S01]  /*0c10*/  MUFU.EX2 R23, R19 ;  /* 0x0000001300177308 */ /* 0x000e220000000800 */
[----:B------:R-:W-:Y:S01]  /*0c20*/  FFMA.FTZ R27, R22, R27, -0.25000196695327758789 ;  /* 0xbe800042161b7423 */ /* 0x000fe2000001001b */
[----:B------:R-:W-:-:S03]  /*0c30*/  FFMA.FTZ R29, R0, R29, -0.13229703903198242188 ;  /* 0xbe0778e0001d7423 */ /* 0x000fc6000001001d */
[----:B------:R-:W-:Y:S01]  /*0c40*/  FFMA.FTZ R27, R22, R27, 0.33333510160446166992 ;  /* 0x3eaaaae6161b7423 */ /* 0x000fe2000001001b */
[----:B------:R-:W-:-:S03]  /*0c50*/  FFMA.FTZ R29, R0, R29, 0.14491446316242218018 ;  /* 0x3e146475001d7423 */ /* 0x000fc6000001001d */
[----:B------:R-:W-:Y:S01]  /*0c60*/  FFMA.FTZ R27, R22, R27, -0.5 ;  /* 0xbf000000161b7423 */ /* 0x000fe2000001001b */
[----:B------:R-:W-:-:S03]  /*0c70*/  FFMA.FTZ R29, R0, R29, -0.16641564667224884033 ;  /* 0xbe2a68dd001d7423 */ /* 0x000fc6000001001d */
[----:B------:R-:W-:Y:S01]  /*0c80*/  FMUL R27, R22, R27 ;  /* 0x0000001b161b7220 */ /* 0x000fe20000400000 */
[----:B------:R-:W-:Y:S01]  /*0c90*/  FFMA.FTZ R29, R0, R29, 0.19988867640495300293 ;  /* 0x3e4caf9e001d7423 */ /* 0x000fe2000001001d */
[----:B0-----:R-:W-:Y:S02]  /*0ca0*/  @!P0 FMUL R23, R23, R23 ;  /* 0x0000001717178220 */ /* 0x001fe40000400000 */
[----:B------:R-:W-:Y:S01]  /*0cb0*/  FFMA.FTZ R22, R22, R27, R22 ;  /* 0x0000001b16167223 */ /* 0x000fe20000010016 */
[----:B------:R-:W-:Y:S01]  /*0cc0*/  FFMA.FTZ R29, R0, R29, -0.25000196695327758789 ;  /* 0xbe800042001d7423 */ /* 0x000fe2000001001d */
[----:B------:R-:W-:-:S03]  /*0cd0*/  FADD.FTZ.RZ R19, R23, 1 ;  /* 0x3f80000017137421 */ /* 0x000fc6000001c000 */
[C---:B------:R-:W-:Y:S02]  /*0ce0*/  FFMA.FTZ R29, R0.reuse, R29, 0.33333510160446166992 ;  /* 0x3eaaaae6001d7423 */ /* 0x040fe4000001001d */
[----:B------:R-:W-:Y:S02]  /*0cf0*/  IADD3 R19, R19, -0x3f400000, RZ ;  /* 0xc0c0000013137810 */ /* 0x000fe40007ffe0ff */
[C---:B------:R-:W-:Y:S02]  /*0d00*/  FFMA.FTZ R29, R0.reuse, R29, -0.5 ;  /* 0xbf000000001d7423 */ /* 0x040fe4000001001d */
[----:B------:R-:W-:Y:S02]  /*0d10*/  LOP3.LUT R30, R19, 0xff800000, RZ, 0xc0, !PT ;  /* 0xff800000131e7812 */ /* 0x000fe400078ec0ff */
[----:B------:R-:W-:Y:S02]  /*0d20*/  FMUL R27, R0, R29 ;  /* 0x0000001d001b7220 */ /* 0x000fe40000400000 */
[----:B------:R-:W-:-:S02]  /*0d30*/  IADD3 R19, -R30, 0x40800000, RZ ;  /* 0x408000001e137810 */ /* 0x000fc40007ffe1ff */
[----:B------:R-:W-:Y:S01]  /*0d40*/  IADD3 R34, R23, -R30, RZ ;  /* 0x8000001e17227210 */ /* 0x000fe20007ffe0ff */
[----:B------:R-:W-:Y:S01]  /*0d50*/  FFMA.FTZ R27, R0, R27, R0 ;  /* 0x0000001b001b7223 */ /* 0x000fe20000010000 */
[----:B------:R-:W-:Y:S01]  /*0d60*/  I2FP.F32.S32 R30, R30 ;  /* 0x0000001e001e7245 */ /* 0x000fe20000201400 */
[----:B------:R-:W-:Y:S02]  /*0d70*/  FFMA.FTZ R19, R19, R18, -1 ;  /* 0xbf80000013137423 */ /* 0x000fe40000010012 */
[----:B------:R-:W-:Y:S02]  /*0d80*/  FFMA.FTZ R27, R26, 0.69314718246459960938, R27 ;  /* 0x3f3172181a1b7823 */ /* 0x000fe4000001001b */
[----:B------:R-:W-:Y:S01]  /*0d90*/  FADD R34, R34, R19 ;  /* 0x0000001322227221 */ /* 0x000fe20000000000 */
[----:B------:R-:W-:Y:S01]  /*0da0*/  FMUL R19, R14, 1.4426950216293334961 ;  /* 0x3fb8aa3b0e137820 */ /* 0x000fe20000400000 */
[----:B------:R-:W-:Y:S02]  /*0db0*/  FMUL R36, R30, 1.1920928955078125e-07 ;  /* 0x340000001e247820 */ /* 0x000fe40000400000 */
[----:B------:R-:W-:-:S02]  /*0dc0*/  FFMA.FTZ R29, R34, -R3, 0.10546888411045074463 ;  /* 0x3dd80012221d7423 */ /* 0x000fc40000010803 */
[----:B------:R-:W-:Y:S02]  /*0dd0*/  FSETP.GEU.AND P0, PT, R19, -126, PT ;  /* 0xc2fc00001300780b */ /* 0x000fe40003f0e000 */
[----:B------:R-:W-:-:S04]  /*0de0*/  FFMA.FTZ R29, R34, R29, -0.13229703903198242188 ;  /* 0xbe0778e0221d7423 */ /* 0x000fc8000001001d */
[----:B------:R-:W-:-:S04]  /*0df0*/  FFMA.FTZ R29, R34, R29, 0.14491446316242218018 ;  /* 0x3e146475221d7423 */ /* 0x000fc8000001001d */
[----:B------:R-:W-:-:S03]  /*0e00*/  FFMA.FTZ R29, R34, R29, -0.16641564667224884033 ;  /* 0xbe2a68dd221d7423 */ /* 0x000fc6000001001d */
[----:B------:R-:W-:Y:S01]  /*0e10*/  @!P0 FMUL R19, R19, 0.5 ;  /* 0x3f00000013138820 */ /* 0x000fe20000400000 */
[----:B------:R-:W-:-:S03]  /*0e20*/  FFMA.FTZ R29, R34, R29, 0.19988867640495300293 ;  /* 0x3e4caf9e221d7423 */ /* 0x000fc6000001001d */
[----:B------:R-:W0:Y:S01]  /*0e30*/  MUFU.EX2 R0, R19 ;  /* 0x0000001300007308 */ /* 0x000e220000000800 */
[----:B------:R-:W-:-:S04]  /*0e40*/  FFMA.FTZ R29, R34, R29, -0.25000196695327758789 ;  /* 0xbe800042221d7423 */ /* 0x000fc8000001001d */
[----:B------:R-:W-:-:S04]  /*0e50*/  FFMA.FTZ R29, R34, R29, 0.33333510160446166992 ;  /* 0x3eaaaae6221d7423 */ /* 0x000fc8000001001d */
[----:B------:R-:W-:-:S04]  /*0e60*/  FFMA.FTZ R29, R34, R29, -0.5 ;  /* 0xbf000000221d7423 */ /* 0x000fc8000001001d */
[----:B------:R-:W-:Y:S01]  /*0e70*/  FMUL R29, R34, R29 ;  /* 0x0000001d221d7220 */ /* 0x000fe20000400000 */
[----:B0-----:R-:W-:-:S03]  /*0e80*/  @!P0 FMUL R0, R0, R0 ;  /* 0x0000000000008220 */ /* 0x001fc60000400000 */
[----:B------:R-:W-:Y:S01]  /*0e90*/  FFMA.FTZ R31, R34, R29, R34 ;  /* 0x0000001d221f7223 */ /* 0x000fe20000010022 */
[----:B------:R-:W-:Y:S01]  /*0ea0*/  FMUL R34, R15, 1.4426950216293334961 ;  /* 0x3fb8aa3b0f227820 */ /* 0x000fe20000400000 */
[----:B------:R-:W-:-:S04]  /*0eb0*/  FADD.FTZ.RZ R29, R0, 1 ;  /* 0x3f800000001d7421 */ /* 0x000fc8000001c000 */
[----:B------:R-:W-:Y:S02]  /*0ec0*/  FSETP.GEU.AND P0, PT, R34, -126, PT ;  /* 0xc2fc00002200780b */ /* 0x000fe40003f0e000 */
[----:B------:R-:W-:-:S04]  /*0ed0*/  IADD3 R29, R29, -0x3f400000, RZ ;  /* 0xc0c000001d1d7810 */ /* 0x000fc80007ffe0ff */
[----:B------:R-:W-:Y:S01]  /*0ee0*/  LOP3.LUT R19, R29, 0xff800000, RZ, 0xc0, !PT ;  /* 0xff8000001d137812 */ /* 0x000fe200078ec0ff */
[----:B------:R-:W-:-:S03]  /*0ef0*/  FFMA.FTZ R29, R35, 0.69314718246459960938, R24 ;  /* 0x3f317218231d7823 */ /* 0x000fc60000010018 */
[----:B------:R-:W-:Y:S02]  /*0f00*/  IADD3 R35, -R19, 0x40800000, RZ ;  /* 0x4080000013237810 */ /* 0x000fe40007ffe1ff */
[----:B------:R-:W-:Y:S01]  /*0f10*/  IADD3 R24, R0, -R19, RZ ;  /* 0x8000001300187210 */ /* 0x000fe20007ffe0ff */
[----:B------:R-:W-:Y:S01]  /*0f20*/  @!P0 FMUL R34, R34, 0.5 ;  /* 0x3f00000022228820 */ /* 0x000fe20000400000 */
[----:B------:R-:W-:Y:S01]  /*0f30*/  I2FP.F32.S32 R19, R19 ;  /* 0x0000001300137245 */ /* 0x000fe20000201400 */
[----:B------:R-:W-:Y:S02]  /*0f40*/  FFMA.FTZ R35, R35, R18, -1 ;  /* 0xbf80000023237423 */ /* 0x000fe40000010012 */
[----:B------:R-:W0:Y:S02]  /*0f50*/  MUFU.EX2 R26, R34 ;  /* 0x00000022001a7308 */ /* 0x000e240000000800 */
[----:B------:R-:W-:Y:S01]  /*0f60*/  FADD R24, R24, R35 ;  /* 0x0000002318187221 */ /* 0x000fe20000000000 */
[----:B------:R-:W-:-:S03]  /*0f70*/  FMUL R19, R19, 1.1920928955078125e-07 ;  /* 0x3400000013137820 */ /* 0x000fc60000400000 */
[----:B------:R-:W-:-:S04]  /*0f80*/  FFMA.FTZ R35, R24, -R3, 0.10546888411045074463 ;  /* 0x3dd8001218237423 */ /* 0x000fc80000010803 */
[----:B------:R-:W-:-:S04]  /*0f90*/  FFMA.FTZ R35, R24, R35, -0.13229703903198242188 ;  /* 0xbe0778e018237423 */ /* 0x000fc80000010023 */
[----:B------:R-:W-:Y:S01]  /*0fa0*/  FFMA.FTZ R35, R24, R35, 0.14491446316242218018 ;  /* 0x3e14647518237423 */ /* 0x000fe20000010023 */
[----:B0-----:R-:W-:Y:S01]  /*0fb0*/  @!P0 FMUL R26, R26, R26 ;  /* 0x0000001a1a1a8220 */ /* 0x001fe20000400000 */
[----:B------:R-:W-:Y:S02]  /*0fc0*/  ISETP.GE.U32.AND P0, PT, R28, 0x7f800000, PT ;  /* 0x7f8000001c00780c */ /* 0x000fe40003f06070 */
[----:B------:R-:W-:-:S04]  /*0fd0*/  FFMA.FTZ R35, R24, R35, -0.16641564667224884033 ;  /* 0xbe2a68dd18237423 */ /* 0x000fc80000010023 */
[----:B------:R-:W-:-:S04]  /*0fe0*/  FFMA.FTZ R35, R24, R35, 0.19988867640495300293 ;  /* 0x3e4caf9e18237423 */ /* 0x000fc80000010023 */
[----:B------:R-:W-:-:S04]  /*0ff0*/  FFMA.FTZ R35, R24, R35, -0.25000196695327758789 ;  /* 0xbe80004218237423 */ /* 0x000fc80000010023 */
[----:B------:R-:W-:-:S04]  /*1000*/  FFMA.FTZ R35, R24, R35, 0.33333510160446166992 ;  /* 0x3eaaaae618237423 */ /* 0x000fc80000010023 */
[----:B------:R-:W-:-:S04]  /*1010*/  FFMA.FTZ R35, R24, R35, -0.5 ;  /* 0xbf00000018237423 */ /* 0x000fc80000010023 */
[----:B------:R-:W-:-:S04]  /*1020*/  FMUL R35, R24, R35 ;  /* 0x0000002318237220 */ /* 0x000fc80000400000 */
[----:B------:R-:W-:Y:S01]  /*1030*/  FFMA.FTZ R30, R24, R35, R24 ;  /* 0x00000023181e7223 */ /* 0x000fe20000010018 */
[----:B------:R-:W-:Y:S01]  /*1040*/  FFMA.FTZ R24, R36, 0.69314718246459960938, R31 ;  /* 0x3f31721824187823 */ /* 0x000fe2000001001f */
[----:B------:R-:W-:Y:S02]  /*1050*/  FADD.FTZ.RZ R31, R26, 1 ;  /* 0x3f8000001a1f7421 */ /* 0x000fe4000001c000 */
[----:B------:R-:W-:-:S03]  /*1060*/  FFMA.FTZ R19, R19, 0.69314718246459960938, R30 ;  /* 0x3f31721813137823 */ /* 0x000fc6000001001e */
[----:B------:R-:W-:-:S04]  /*1070*/  IADD3 R31, R31, -0x3f400000, RZ ;  /* 0xc0c000001f1f7810 */ /* 0x000fc80007ffe0ff */
[----:B------:R-:W-:Y:S01]  /*1080*/  LOP3.LUT R31, R31, 0xff800000, RZ, 0xc0, !PT ;  /* 0xff8000001f1f7812 */ /* 0x000fe200078ec0ff */
[----:B------:R-:W-:Y:S06]  /*1090*/  @!P0 BRA `(.L_x_3) ;  /* 0x0000000000148947 */ /* 0x000fec0003800000 */
[----:B------:R-:W-:-:S13]  /*10a0*/  ISETP.GE.AND P0, PT, R28, -0x407fffff, PT ;  /* 0xbf8000011c00780c */ /* 0x000fda0003f06270 */
[----:B------:R-:W-:-:S05]  /*10b0*/  @P0 MOV R35, 0x7f800000 ;  /* 0x7f80000000230802 */ /* 0x000fca0000000f00 */
[C---:B------:R-:W-:Y:S01]  /*10c0*/  @P0 FFMA.FTZ R29, R28.reuse, R35, +INF ;  /* 0x7f8000001c1d0423 */ /* 0x040fe20000010023 */
[----:B------:R-:W-:-:S04]  /*10d0*/  FSETP.NEU.AND P0, PT, R28, RZ, PT ;  /* 0x000000ff1c00720b */ /* 0x000fc80003f0d000 */
[----:B------:R-:W-:-:S09]  /*10e0*/  FSEL R29, R29, -RZ, P0 ;  /* 0x800000ff1d1d7208 */ /* 0x000fd20000000000 */
.L_x_3:
[----:B------:R-:W-:Y:S05]  /*10f0*/  BSYNC B0 ;  /* 0x0000000000007941 */ /* 0x000fea0003800000 */
.L_x_2:
[----:B------:R-:W-:Y:S01]  /*1100*/  IADD3 R35, -R31, 0x40800000, RZ ;  /* 0x408000001f237810 */ /* 0x000fe20007ffe1ff */
[----:B------:R-:W-:Y:S01]  /*1110*/  FMUL R34, R2, 1.4426950216293334961 ;  /* 0x3fb8aa3b02227820 */ /* 0x000fe20000400000 */
[----:B------:R-:W-:Y:S01]  /*1120*/  IADD3 R30, R26, -R31, RZ ;  /* 0x8000001f1a1e7210 */ /* 0x000fe20007ffe0ff */
[----:B------:R-:W-:Y:S01]  /*1130*/  BSSY B0, `(.L_x_4) ;  /* 0x0000038000007945 */ /* 0x000fe20003800000 */
[----:B------:R-:W-:Y:S01]  /*1140*/  ISETP.GE.U32.AND P6, PT, R20, 0x7f800000, PT ;  /* 0x7f8000001400780c */ /* 0x000fe20003fc6070 */
[----:B------:R-:W-:Y:S01]  /*1150*/  FFMA.FTZ R35, R35, R18, -1 ;  /* 0xbf80000023237423 */ /* 0x000fe20000010012 */
[----:B------:R-:W-:Y:S02]  /*1160*/  FSETP.GEU.AND P0, PT, R34, -126, PT ;  /* 0xc2fc00002200780b */ /* 0x000fe40003f0e000 */
[----:B------:R-:W-:Y:S01]  /*1170*/  I2FP.F32.S32 R31, R31 ;  /* 0x0000001f001f7245 */ /* 0x000fe20000201400 */
[----:B------:R-:W-:Y:S01]  /*1180*/  FADD R30, R30, R35 ;  /* 0x000000231e1e7221 */ /* 0x000fe20000000000 */
[----:B------:R-:W-:-:S02]  /*1190*/  I2FP.F32.S32 R25, R25 ;  /* 0x0000001900197245 */ /* 0x000fc40000201400 */
[----:B------:R-:W-:Y:S01]  /*11a0*/  ISETP.GE.U32.AND P1, PT, R21, 0x7f800000, PT ;  /* 0x7f8000001500780c */ /* 0x000fe20003f26070 */
[C---:B------:R-:W-:Y:S01]  /*11b0*/  FFMA.FTZ R35, R30.reuse, -R3, 0.10546888411045074463 ;  /* 0x3dd800121e237423 */ /* 0x040fe20000010803 */
[----:B------:R-:W-:Y:S01]  /*11c0*/  FMUL R31, R31, 1.1920928955078125e-07 ;  /* 0x340000001f1f7820 */ /* 0x000fe20000400000 */
[----:B------:R-:W-:Y:S01]  /*11d0*/  FMUL R25, R25, 1.1920928955078125e-07 ;  /* 0x3400000019197820 */ /* 0x000fe20000400000 */
[----:B------:R-:W-:Y:S01]  /*11e0*/  ISETP.GE.U32.AND P2, PT, R23, 0x7f800000, PT ;  /* 0x7f8000001700780c */ /* 0x000fe20003f46070 */
[----:B------:R-:W-:Y:S01]  /*11f0*/  FFMA.FTZ R35, R30, R35, -0.13229703903198242188 ;  /* 0xbe0778e01e237423 */ /* 0x000fe20000010023 */
[----:B------:R-:W-:Y:S01]  /*1200*/  ISETP.GE.U32.AND P3, PT, R0, 0x7f800000, PT ;  /* 0x7f8000000000780c */ /* 0x000fe20003f66070 */
[----:B------:R-:W-:Y:S01]  /*1210*/  @!P0 FMUL R34, R34, 0.5 ;  /* 0x3f00000022228820 */ /* 0x000fe20000400000 */
[----:B------:R-:W-:Y:S01]  /*1220*/  ISETP.GE.U32.AND P4, PT, R26, 0x7f800000, PT ;  /* 0x7f8000001a00780c */ /* 0x000fe20003f86070 */
[C---:B------:R-:W-:Y:S01]  /*1230*/  FFMA.FTZ R35, R30.reuse, R35, 0.14491446316242218018 ;  /* 0x3e1464751e237423 */ /* 0x040fe20000010023 */
[----:B------:R-:W-:Y:S01]  /*1240*/  FFMA.FTZ R22, R25, 0.69314718246459960938, R22 ;  /* 0x3f31721819167823 */ /* 0x000fe20000010016 */
[----:B------:R-:W0:Y:S02]  /*1250*/  MUFU.EX2 R28, R34 ;  /* 0x00000022001c7308 */ /* 0x000e240000000800 */
[----:B------:R-:W-:-:S04]  /*1260*/  FFMA.FTZ R35, R30, R35, -0.16641564667224884033 ;  /* 0xbe2a68dd1e237423 */ /* 0x000fc80000010023 */
[----:B------:R-:W-:-:S04]  /*1270*/  FFMA.FTZ R35, R30, R35, 0.19988867640495300293 ;  /* 0x3e4caf9e1e237423 */ /* 0x000fc80000010023 */
[----:B------:R-:W-:-:S04]  /*1280*/  FFMA.FTZ R35, R30, R35, -0.25000196695327758789 ;  /* 0xbe8000421e237423 */ /* 0x000fc80000010023 */
[----:B------:R-:W-:Y:S01]  /*1290*/  FFMA.FTZ R35, R30, R35, 0.33333510160446166992 ;  /* 0x3eaaaae61e237423 */ /* 0x000fe20000010023 */
[----:B0-----:R-:W-:Y:S01]  /*12a0*/  @!P0 FMUL R28, R28, R28 ;  /* 0x0000001c1c1c8220 */ /* 0x001fe20000400000 */
[----:B------:R-:W-:Y:S02]  /*12b0*/  FSETP.GT.AND P0, PT, R33, 20, PT ;  /* 0x41a000002100780b */ /* 0x000fe40003f04000 */
[----:B------:R-:W-:Y:S02]  /*12c0*/  FFMA.FTZ R35, R30, R35, -0.5 ;  /* 0xbf0000001e237423 */ /* 0x000fe40000010023 */
[----:B------:R-:W-:Y:S02]  /*12d0*/  ISETP.GE.U32.AND P5, PT, R28, 0x7f800000, PT ;  /* 0x7f8000001c00780c */ /* 0x000fe40003fa6070 */
[----:B------:R-:W-:-:S04]  /*12e0*/  FMUL R35, R30, R35 ;  /* 0x000000231e237220 */ /* 0x000fc80000400000 */
[----:B------:R-:W-:Y:S01]  /*12f0*/  FFMA.FTZ R30, R30, R35, R30 ;  /* 0x000000231e1e7223 */ /* 0x000fe2000001001e */
[----:B------:R-:W-:-:S05]  /*1300*/  FADD.FTZ.RZ R35, R28, 1 ;  /* 0x3f8000001c237421 */ /* 0x000fca000001c000 */
[----:B------:R-:W-:-:S04]  /*1310*/  IADD3 R35, R35, -0x3f400000, RZ ;  /* 0xc0c0000023237810 */ /* 0x000fc80007ffe0ff */
[----:B------:R-:W-:-:S04]  /*1320*/  LOP3.LUT R35, R35, 0xff800000, RZ, 0xc0, !PT ;  /* 0xff80000023237812 */ /* 0x000fc800078ec0ff */
[----:B------:R-:W-:-:S05]  /*1330*/  IADD3 R36, -R35, 0x40800000, RZ ;  /* 0x4080000023247810 */ /* 0x000fca0007ffe1ff */
[----:B------:R-:W-:Y:S01]  /*1340*/  FFMA.FTZ R36, R36, R18, -1 ;  /* 0xbf80000024247423 */ /* 0x000fe20000010012 */
[----:B------:R-:W-:Y:S02]  /*1350*/  IADD3 R18, R28, -R35, RZ ;  /* 0x800000231c127210 */ /* 0x000fe40007ffe0ff */
[----:B------:R-:W-:-:S03]  /*1360*/  I2FP.F32.S32 R35, R35 ;  /* 0x0000002300237245 */ /* 0x000fc60000201400 */
[----:B------:R-:W-:-:S04]  /*1370*/  FADD R18, R18, R36 ;  /* 0x0000002412127221 */ /* 0x000fc80000000000 */
[----:B------:R-:W-:-:S04]  /*1380*/  FFMA.FTZ R3, R18, -R3, 0.10546888411045074463 ;  /* 0x3dd8001212037423 */ /* 0x000fc80000010803 */
[----:B------:R-:W-:-:S04]  /*1390*/  FFMA.FTZ R3, R18, R3, -0.13229703903198242188 ;  /* 0xbe0778e012037423 */ /* 0x000fc80000010003 */
[----:B------:R-:W-:-:S04]  /*13a0*/  FFMA.FTZ R3, R18, R3, 0.14491446316242218018 ;  /* 0x3e14647512037423 */ /* 0x000fc80000010003 */
        /* <DEDUP_REMOVED lines=8> */
[----:B------:R-:W-:-:S04]  /*1430*/  FMUL R30, R35, 1.1920928955078125e-07 ;  /* 0x34000000231e7820 */ /* 0x000fc80000400000 */
[----:B------:R-:W-:Y:S01]  /*1440*/  FFMA.FTZ R3, R30, 0.69314718246459960938, R3 ;  /* 0x3f3172181e037823 */ /* 0x000fe20000010003 */
[----:B------:R-:W-:Y:S06]  /*1450*/  @!P6 BRA `(.L_x_5) ;  /* 0x000000000014e947 */ /* 0x000fec0003800000 */
[----:B------:R-:W-:-:S13]  /*1460*/  ISETP.GE.AND P6, PT, R20, -0x407fffff, PT ;  /* 0xbf8000011400780c */ /* 0x000fda0003fc6270 */
[----:B------:R-:W-:-:S05]  /*1470*/  @P6 MOV R25, 0x7f800000 ;  /* 0x7f80000000196802 */ /* 0x000fca0000000f00 */
[C---:B------:R-:W-:Y:S01]  /*1480*/  @P6 FFMA.FTZ R22, R20.reuse, R25, +INF ;  /* 0x7f80000014166423 */ /* 0x040fe20000010019 */
[----:B------:R-:W-:-:S04]  /*1490*/  FSETP.NEU.AND P6, PT, R20, RZ, PT ;  /* 0x000000ff1400720b */ /* 0x000fc80003fcd000 */
[----:B------:R-:W-:-:S09]  /*14a0*/  FSEL R22, R22, -RZ, P6 ;  /* 0x800000ff16167208 */ /* 0x000fd20003000000 */
.L_x_5:
[----:B------:R-:W-:Y:S05]  /*14b0*/  BSYNC B0 ;  /* 0x0000000000007941 */ /* 0x000fea0003800000 */
.L_x_4:
[----:B------:R-:W-:Y:S04]  /*14c0*/  BSSY B0, `(.L_x_6) ;  /* 0x0000007000007945 */ /* 0x000fe80003800000 */
[----:B------:R-:W-:Y:S05]  /*14d0*/  @!P1 BRA `(.L_x_7) ;  /* 0x0000000000149947 */ /* 0x000fea0003800000 */
[C---:B------:R-:W-:Y:S02]  /*14e0*/  ISETP.GE.AND P1, PT, R21.reuse, -0x407fffff, PT ;  /* 0xbf8000011500780c */ /* 0x040fe40003f26270 */
[----:B------:R-:W-:-:S11]  /*14f0*/  FSETP.NEU.AND P6, PT, R21, RZ, PT ;  /* 0x000000ff1500720b */ /* 0x000fd60003fcd000 */
[----:B------:R-:W-:-:S05]  /*1500*/  @P1 MOV R20, 0x7f800000 ;  /* 0x7f80000000141802 */ /* 0x000fca0000000f00 */
[----:B------:R-:W-:-:S05]  /*1510*/  @P1 FFMA.FTZ R27, R21, R20, +INF ;  /* 0x7f800000151b1423 */ /* 0x000fca0000010014 */
[----:B------:R-:W-:-:S07]  /*1520*/  FSEL R27, R27, -RZ, P6 ;  /* 0x800000ff1b1b7208 */ /* 0x000fce0003000000 */
.L_x_7:
[----:B------:R-:W-:Y:S05]  /*1530*/  BSYNC B0 ;  /* 0x0000000000007941 */ /* 0x000fea0003800000 */
.L_x_6:
[----:B------:R-:W-:Y:S04]  /*1540*/  BSSY B0, `(.L_x_8) ;  /* 0x0000007000007945 */ /* 0x000fe80003800000 */
[----:B------:R-:W-:Y:S05]  /*1550*/  @!P2 BRA `(.L_x_9) ;  /* 0x000000000014a947 */ /* 0x000fea0003800000 */
[C---:B------:R-:W-:Y:S02]  /*1560*/  ISETP.GE.AND P1, PT, R23.reuse, -0x407fffff, PT ;  /* 0xbf8000011700780c */ /* 0x040fe40003f26270 */
[----:B------:R-:W-:-:S11]  /*1570*/  FSETP.NEU.AND P2, PT, R23, RZ, PT ;  /* 0x000000ff1700720b */ /* 0x000fd60003f4d000 */
[----:B------:R-:W-:-:S05]  /*1580*/  @P1 MOV R20, 0x7f800000 ;  /* 0x7f80000000141802 */ /* 0x000fca0000000f00 */
[----:B------:R-:W-:-:S05]  /*1590*/  @P1 FFMA.FTZ R24, R23, R20, +INF ;  /* 0x7f80000017181423 */ /* 0x000fca0000010014 */
[----:B------:R-:W-:-:S07]  /*15a0*/  FSEL R24, R24, -RZ, P2 ;  /* 0x800000ff18187208 */ /* 0x000fce0001000000 */
.L_x_9:
[----:B------:R-:W-:Y:S05]  /*15b0*/  BSYNC B0 ;  /* 0x0000000000007941 */ /* 0x000fea0003800000 */
.L_x_8:
[----:B------:R-:W-:Y:S04]  /*15c0*/  BSSY B0, `(.L_x_10) ;  /* 0x0000007000007945 */ /* 0x000fe80003800000 */
[----:B------:R-:W-:Y:S05]  /*15d0*/  @!P3 BRA `(.L_x_11) ;  /* 0x000000000014b947 */ /* 0x000fea0003800000 */
[C---:B------:R-:W-:Y:S02]  /*15e0*/  ISETP.GE.AND P1, PT, R0.reuse, -0x407fffff, PT ;  /* 0xbf8000010000780c */ /* 0x040fe40003f26270 */
[----:B------:R-:W-:-:S11]  /*15f0*/  FSETP.NEU.AND P2, PT, R0, RZ, PT ;  /* 0x000000ff0000720b */ /* 0x000fd60003f4d000 */
[----:B------:R-:W-:-:S05]  /*1600*/  @P1 MOV R21, 0x7f800000 ;  /* 0x7f80000000151802 */ /* 0x000fca0000000f00 */
[----:B------:R-:W-:-:S05]  /*1610*/  @P1 FFMA.FTZ R19, R0, R21, +INF ;  /* 0x7f80000000131423 */ /* 0x000fca0000010015 */
[----:B------:R-:W-:-:S07]  /*1620*/  FSEL R19, R19, -RZ, P2 ;  /* 0x800000ff13137208 */ /* 0x000fce0001000000 */
.L_x_11:
[----:B------:R-:W-:Y:S05]  /*1630*/  BSYNC B0 ;  /* 0x0000000000007941 */ /* 0x000fea0003800000 */
.L_x_10:
[----:B------:R-:W-:Y:S04]  /*1640*/  BSSY B0, `(.L_x_12) ;  /* 0x0000007000007945 */ /* 0x000fe80003800000 */
[----:B------:R-:W-:Y:S05]  /*1650*/  @!P4 BRA `(.L_x_13) ;  /* 0x000000000014c947 */ /* 0x000fea0003800000 */
[C---:B------:R-:W-:Y:S02]  /*1660*/  ISETP.GE.AND P1, PT, R26.reuse, -0x407fffff, PT ;  /* 0xbf8000011a00780c */ /* 0x040fe40003f26270 */
[----:B------:R-:W-:-:S11]  /*1670*/  FSETP.NEU.AND P2, PT, R26, RZ, PT ;  /* 0x000000ff1a00720b */ /* 0x000fd60003f4d000 */
[----:B------:R-:W-:-:S05]  /*1680*/  @P1 MOV R21, 0x7f800000 ;  /* 0x7f80000000151802 */ /* 0x000fca0000000f00 */
[----:B------:R-:W-:-:S05]  /*1690*/  @P1 FFMA.FTZ R18, R26, R21, +INF ;  /* 0x7f8000001a121423 */ /* 0x000fca0000010015 */
[----:B------:R-:W-:-:S07]  /*16a0*/  FSEL R18, R18, -RZ, P2 ;  /* 0x800000ff12127208 */ /* 0x000fce0001000000 */
.L_x_13:
[----:B------:R-:W-:Y:S05]  /*16b0*/  BSYNC B0 ;  /* 0x0000000000007941 */ /* 0x000fea0003800000 */
.L_x_12:
[----:B------:R-:W-:Y:S04]  /*16c0*/  BSSY B0, `(.L_x_14) ;  /* 0x0000007000007945 */ /* 0x000fe80003800000 */
[----:B------:R-:W-:Y:S05]  /*16d0*/  @!P5 BRA `(.L_x_15) ;  /* 0x000000000014d947 */ /* 0x000fea0003800000 */
[C---:B------:R-:W-:Y:S02]  /*16e0*/  ISETP.GE.AND P1, PT, R28.reuse, -0x407fffff, PT ;  /* 0xbf8000011c00780c */ /* 0x040fe40003f26270 */
[----:B------:R-:W-:-:S11]  /*16f0*/  FSETP.NEU.AND P2, PT, R28, RZ, PT ;  /* 0x000000ff1c00720b */ /* 0x000fd60003f4d000 */
[----:B------:R-:W-:-:S05]  /*1700*/  @P1 MOV R21, 0x7f800000 ;  /* 0x7f80000000151802 */ /* 0x000fca0000000f00 */
[----:B------:R-:W-:-:S05]  /*1710*/  @P1 FFMA.FTZ R3, R28, R21, +INF ;  /* 0x7f8000001c031423 */ /* 0x000fca0000010015 */
[----:B------:R-:W-:-:S07]  /*1720*/  FSEL R3, R3, -RZ, P2 ;  /* 0x800000ff03037208 */ /* 0x000fce0001000000 */
.L_x_15:
[----:B------:R-:W-:Y:S05]  /*1730*/  BSYNC B0 ;  /* 0x0000000000007941 */ /* 0x000fea0003800000 */
.L_x_14:
[----:B------:R-:W-:Y:S01]  /*1740*/  FSEL R21, R33, R37, P0 ;  /* 0x0000002521157208 */ /* 0x000fe20000000000 */
[----:B------:R-:W-:Y:S01]  /*1750*/  BSSY B0, `(.L_x_16) ;  /* 0x0000018000007945 */ /* 0x000fe20003800000 */
[C---:B------:R-:W-:Y:S02]  /*1760*/  FSETP.GT.AND P1, PT, R16.reuse, 20, PT ;  /* 0x41a000001000780b */ /* 0x040fe40003f24000 */
[----:B------:R-:W-:Y:S01]  /*1770*/  FSETP.GT.AND P0, PT, R17, 20, PT ;  /* 0x41a000001100780b */ /* 0x000fe20003f04000 */
[----:B------:R-:W-:Y:S01]  /*1780*/  FADD.FTZ R28, |R21|, -RZ ;  /* 0x800000ff151c7221 */ /* 0x000fe20000010200 */
[----:B------:R-:W-:-:S04]  /*1790*/  FSEL R20, R16, R29, P1 ;  /* 0x0000001d10147208 */ /* 0x000fc80000800000 */
[----:B------:R-:W-:-:S13]  /*17a0*/  FSETP.GE.AND P2, PT, R28, 0.60000002384185791016, PT ;  /* 0x3f19999a1c00780b */ /* 0x000fda0003f46000 */
[----:B------:R-:W-:Y:S05]  /*17b0*/  @!P2 BRA `(.L_x_17) ;  /* 0x000000000028a947 */ /* 0x000fea0003800000 */
[C---:B------:R-:W-:Y:S01]  /*17c0*/  FMUL R0, R28.reuse, 2.8853900432586669922 ;  /* 0x4038aa3b1c007820 */ /* 0x040fe20000400000 */
[----:B------:R-:W-:Y:S01]  /*17d0*/  HFMA2.MMA R26, -RZ, RZ, 1.875, 0 ;  /* 0x3f800000ff1a7435 */ /* 0x000fe200000001ff */
[----:B------:R-:W-:-:S04]  /*17e0*/  FSETP.GE.AND P1, PT, R28, 9.010913848876953125, PT ;  /* 0x41102cb41c00780b */ /* 0x000fc80003f26000 */
[----:B------:R-:W0:Y:S02]  /*17f0*/  MUFU.EX2 R0, R0 ;  /* 0x0000000000007308 */ /* 0x000e240000000800 */
[----:B0-----:R-:W-:-:S06]  /*1800*/  FADD R23, R0, 1 ;  /* 0x3f80000000177421 */ /* 0x001fcc0000000000 */
[----:B------:R-:W0:Y:S02]  /*1810*/  MUFU.RCP R23, R23 ;  /* 0x0000001700177308 */ /* 0x000e240000001000 */
[----:B0-----:R-:W-:-:S05]  /*1820*/  FFMA.FTZ R25, R23, -2, R26 ;  /* 0xc000000017197823 */ /* 0x001fca000001001a */
[----:B------:R-:W-:-:S04]  /*1830*/  FSEL R26, R25, 1, !P1 ;  /* 0x3f800000191a7808 */ /* 0x000fc80004800000 */
[----:B------:R-:W-:Y:S01]  /*1840*/  LOP3.LUT R21, R26, 0x80000000, R21, 0xf8, !PT ;  /* 0x800000001a157812 */ /* 0x000fe200078ef815 */
[----:B------:R-:W-:Y:S06]  /*1850*/  BRA `(.L_x_18) ;  /* 0x00000000001c7947 */ /* 0x000fec0003800000 */
.L_x_17:
[----:B------:R-:W-:Y:S01]  /*1860*/  MOV R0, 0x3c80f082 ;  /* 0x3c80f08200007802 */ /* 0x000fe20000000f00 */
[----:B------:R-:W-:-:S04]  /*1870*/  FMUL R23, R21, R21 ;  /* 0x0000001515177220 */ /* 0x000fc80000400000 */
[----:B------:R-:W-:-:S04]  /*1880*/  FFMA.FTZ R0, R23, R0, -0.052303962409496307373 ;  /* 0xbd563cae17007423 */ /* 0x000fc80000010000 */
[----:B------:R-:W-:-:S04]  /*1890*/  FFMA.FTZ R0, R23, R0, 0.1331529766321182251 ;  /* 0x3e08594117007423 */ /* 0x000fc80000010000 */
[----:B------:R-:W-:-:S04]  /*18a0*/  FFMA.FTZ R0, R23, R0, -0.33332768082618713379 ;  /* 0xbeaaa9ed17007423 */ /* 0x000fc80000010000 */
[----:B------:R-:W-:-:S04]  /*18b0*/  FFMA.FTZ R0, R23, R0, RZ ;  /* 0x0000000017007223 */ /* 0x000fc800000100ff */
[----:B------:R-:W-:-:S07]  /*18c0*/  FFMA.FTZ R21, R21, R0, R21 ;  /* 0x0000000015157223 */ /* 0x000fce0000010015 */
.L_x_18:
[----:B------:R-:W-:Y:S05]  /*18d0*/  BSYNC B0 ;  /* 0x0000000000007941 */ /* 0x000fea0003800000 */
.L_x_16:
[----:B------:R-:W-:Y:S01]  /*18e0*/  FADD.FTZ R28, |R20|, -RZ ;  /* 0x800000ff141c7221 */ /* 0x000fe20000010200 */
[----:B------:R-:W-:Y:S01]  /*18f0*/  BSSY B0, `(.L_x_19) ;  /* 0x0000016000007945 */ /* 0x000fe20003800000 */
[----:B------:R-:W-:Y:S02]  /*1900*/  FSETP.GT.AND P1, PT, R12, 20, PT ;  /* 0x41a000000c00780b */ /* 0x000fe40003f24000 */
[----:B------:R-:W-:Y:S02]  /*1910*/  FSEL R22, R17, R22, P0 ;  /* 0x0000001611167208 */ /* 0x000fe40000000000 */
        /* <DEDUP_REMOVED lines=12> */
.L_x_20:
[----:B------:R-:W-:Y:S01]  /*19e0*/  MOV R0, 0x3c80f082 ;  /* 0x3c80f08200007802 */ /* 0x000fe20000000f00 */
[----:B------:R-:W-:-:S04]  /*19f0*/  FMUL R23, R20, R20 ;  /* 0x0000001414177220 */ /* 0x000fc80000400000 */
[----:B------:R-:W-:-:S04]  /*1a00*/  FFMA.FTZ R0, R23, R0, -0.052303962409496307373 ;  /* 0xbd563cae17007423 */ /* 0x000fc80000010000 */
[----:B------:R-:W-:-:S04]  /*1a10*/  FFMA.FTZ R0, R23, R0, 0.1331529766321182251 ;  /* 0x3e08594117007423 */ /* 0x000fc80000010000 */
[----:B------:R-:W-:-:S04]  /*1a20*/  FFMA.FTZ R0, R23, R0, -0.33332768082618713379 ;  /* 0xbeaaa9ed17007423 */ /* 0x000fc80000010000 */
[----:B------:R-:W-:-:S04]  /*1a30*/  FFMA.FTZ R23, R23, R0, RZ ;  /* 0x0000000017177223 */ /* 0x000fc800000100ff */
[----:B------:R-:W-:-:S07]  /*1a40*/  FFMA.FTZ R20, R20, R23, R20 ;  /* 0x0000001714147223 */ /* 0x000fce0000010014 */
.L_x_21:
[----:B------:R-:W-:Y:S05]  /*1a50*/  BSYNC B0 ;  /* 0x0000000000007941 */ /* 0x000fea0003800000 */
.L_x_19:
        /* <DEDUP_REMOVED lines=16> */
.L_x_23:
[----:B------:R-:W-:Y:S01]  /*1b60*/  MOV R0, 0x3c80f082 ;  /* 0x3c80f08200007802 */ /* 0x000fe20000000f00 */
[----:B------:R-:W-:-:S04]  /*1b70*/  FMUL R25, R22, R22 ;  /* 0x0000001616197220 */ /* 0x000fc80000400000 */
[----:B------:R-:W-:-:S04]  /*1b80*/  FFMA.FTZ R0, R25, R0, -0.052303962409496307373 ;  /* 0xbd563cae19007423 */ /* 0x000fc80000010000 */
[----:B------:R-:W-:-:S04]  /*1b90*/  FFMA.FTZ R0, R25, R0, 0.1331529766321182251 ;  /* 0x3e08594119007423 */ /* 0x000fc80000010000 */
[----:B------:R-:W-:-:S04]  /*1ba0*/  FFMA.FTZ R0, R25, R0, -0.33332768082618713379 ;  /* 0xbeaaa9ed19007423 */ /* 0x000fc80000010000 */
[----:B------:R-:W-:-:S04]  /*1bb0*/  FFMA.FTZ R25, R25, R0, RZ ;  /* 0x0000000019197223 */ /* 0x000fc800000100ff */
[----:B------:R-:W-:-:S07]  /*1bc0*/  FFMA.FTZ R22, R22, R25, R22 ;  /* 0x0000001916167223 */ /* 0x000fce0000010016 */
.L_x_24:
[----:B------:R-:W-:Y:S05]  /*1bd0*/  BSYNC B0 ;  /* 0x0000000000007941 */ /* 0x000fea0003800000 */
.L_x_22:
        /* <DEDUP_REMOVED lines=16> */
.L_x_26:
[----:B------:R-:W-:Y:S01]  /*1ce0*/  MOV R0, 0x3c80f082 ;  /* 0x3c80f08200007802 */ /* 0x000fe20000000f00 */
[----:B------:R-:W-:-:S04]  /*1cf0*/  FMUL R25, R23, R23 ;  /* 0x0000001717197220 */ /* 0x000fc80000400000 */
[----:B------:R-:W-:-:S04]  /*1d00*/  FFMA.FTZ R0, R25, R0, -0.052303962409496307373 ;  /* 0xbd563cae19007423 */ /* 0x000fc80000010000 */
[----:B------:R-:W-:-:S04]  /*1d10*/  FFMA.FTZ R0, R25, R0, 0.1331529766321182251 ;  /* 0x3e08594119007423 */ /* 0x000fc80000010000 */
[----:B------:R-:W-:-:S04]  /*1d20*/  FFMA.FTZ R0, R25, R0, -0.33332768082618713379 ;  /* 0xbeaaa9ed19007423 */ /* 0x000fc80000010000 */
[----:B------:R-:W-:-:S04]  /*1d30*/  FFMA.FTZ R0, R25, R0, RZ ;  /* 0x0000000019007223 */ /* 0x000fc800000100ff */
[----:B------:R-:W-:-:S07]  /*1d40*/  FFMA.FTZ R23, R23, R0, R23 ;  /* 0x0000000017177223 */ /* 0x000fce0000010017 */
.L_x_27:
[----:B------:R-:W-:Y:S05]  /*1d50*/  BSYNC B0 ;  /* 0x0000000000007941 */ /* 0x000fea0003800000 */
.L_x_25:
        /* <DEDUP_REMOVED lines=16> */
.L_x_29:
[----:B------:R-:W-:Y:S01]  /*1e60*/  MOV R0, 0x3c80f082 ;  /* 0x3c80f08200007802 */ /* 0x000fe20000000f00 */
[----:B------:R-:W-:-:S04]  /*1e70*/  FMUL R25, R24, R24 ;  /* 0x0000001818197220 */ /* 0x000fc80000400000 */
[----:B------:R-:W-:-:S04]  /*1e80*/  FFMA.FTZ R0, R25, R0, -0.052303962409496307373 ;  /* 0xbd563cae19007423 */ /* 0x000fc80000010000 */
[----:B------:R-:W-:-:S04]  /*1e90*/  FFMA.FTZ R0, R25, R0, 0.1331529766321182251 ;  /* 0x3e08594119007423 */ /* 0x000fc80000010000 */
[----:B------:R-:W-:-:S04]  /*1ea0*/  FFMA.FTZ R0, R25, R0, -0.33332768082618713379 ;  /* 0xbeaaa9ed19007423 */ /* 0x000fc80000010000 */
[----:B------:R-:W-:-:S04]  /*1eb0*/  FFMA.FTZ R25, R25, R0, RZ ;  /* 0x0000000019197223 */ /* 0x000fc800000100ff */
[----:B------:R-:W-:-:S07]  /*1ec0*/  FFMA.FTZ R24, R24, R25, R24 ;  /* 0x0000001918187223 */ /* 0x000fce0000010018 */
.L_x_30:
[----:B------:R-:W-:Y:S05]  /*1ed0*/  BSYNC B0 ;  /* 0x0000000000007941 */ /* 0x000fea0003800000 */
.L_x_28:
        /* <DEDUP_REMOVED lines=16> */
.L_x_32:
[----:B------:R-:W-:Y:S01]  /*1fe0*/  MOV R0, 0x3c80f082 ;  /* 0x3c80f08200007802 */ /* 0x000fe20000000f00 */
[----:B------:R-:W-:-:S04]  /*1ff0*/  FMUL R25, R19, R19 ;  /* 0x0000001313197220 */ /* 0x000fc80000400000 */
[----:B------:R-:W-:-:S04]  /*2000*/  FFMA.FTZ R0, R25, R0, -0.052303962409496307373 ;  /* 0xbd563cae19007423 */ /* 0x000fc80000010000 */
[----:B------:R-:W-:-:S04]  /*2010*/  FFMA.FTZ R0, R25, R0, 0.1331529766321182251 ;  /* 0x3e08594119007423 */ /* 0x000fc80000010000 */
[----:B------:R-:W-:-:S04]  /*2020*/  FFMA.FTZ R0, R25, R0, -0.33332768082618713379 ;  /* 0xbeaaa9ed19007423 */ /* 0x000fc80000010000 */
[----:B------:R-:W-:-:S04]  /*2030*/  FFMA.FTZ R0, R25, R0, RZ ;  /* 0x0000000019007223 */ /* 0x000fc800000100ff */
[----:B------:R-:W-:-:S07]  /*2040*/  FFMA.FTZ R25, R19, R0, R19 ;  /* 0x0000000013197223 */ /* 0x000fce0000010013 */
.L_x_33:
[----:B------:R-:W-:Y:S05]  /*2050*/  BSYNC B0 ;  /* 0x0000000000007941 */ /* 0x000fea0003800000 */
.L_x_31:
[----:B------:R-:W-:Y:S01]  /*2060*/  FADD.FTZ R27, |R18|, -RZ ;  /* 0x800000ff121b7221 */ /* 0x000fe20000010200 */
[----:B------:R-:W-:Y:S01]  /*2070*/  BSSY B0, `(.L_x_34) ;  /* 0x0000015000007945 */ /* 0x000fe20003800000 */
[----:B------:R-:W-:-:S03]  /*2080*/  FSEL R3, R2, R3, P1 ;  /* 0x0000000302037208 */ /* 0x000fc60000800000 */
        /* <DEDUP_REMOVED lines=12> */
.L_x_35:
[----:B------:R-:W-:Y:S01]  /*2150*/  MOV R0, 0x3c80f082 ;  /* 0x3c80f08200007802 */ /* 0x000fe20000000f00 */
[----:B------:R-:W-:-:S04]  /*2160*/  FMUL R19, R18, R18 ;  /* 0x0000001212137220 */ /* 0x000fc80000400000 */
[----:B------:R-:W-:-:S04]  /*2170*/  FFMA.FTZ R0, R19, R0, -0.052303962409496307373 ;  /* 0xbd563cae13007423 */ /* 0x000fc80000010000 */
[----:B------:R-:W-:-:S04]  /*2180*/  FFMA.FTZ R0, R19, R0, 0.1331529766321182251 ;  /* 0x3e08594113007423 */ /* 0x000fc80000010000 */
[----:B------:R-:W-:-:S04]  /*2190*/  FFMA.FTZ R0, R19, R0, -0.33332768082618713379 ;  /* 0xbeaaa9ed13007423 */ /* 0x000fc80000010000 */
[----:B------:R-:W-:-:S04]  /*21a0*/  FFMA.FTZ R19, R19, R0, RZ ;  /* 0x0000000013137223 */ /* 0x000fc800000100ff */
[----:B------:R-:W-:-:S07]  /*21b0*/  FFMA.FTZ R26, R18, R19, R18 ;  /* 0x00000013121a7223 */ /* 0x000fce0000010012 */
.L_x_36:
[----:B------:R-:W-:Y:S05]  /*21c0*/  BSYNC B0 ;  /* 0x0000000000007941 */ /* 0x000fea0003800000 */
.L_x_34:
[----:B------:R-:W-:Y:S01]  /*21d0*/  FADD.FTZ R28, |R3|, -RZ ;  /* 0x800000ff031c7221 */ /* 0x000fe20000010200 */
[----:B------:R-:W-:Y:S01]  /*21e0*/  BSSY B0, `(.L_x_37) ;  /* 0x0000015000007945 */ /* 0x000fe20003800000 */
[----:B------:R-:W-:-:S03]  /*21f0*/  SHF.R.S32.HI R19, RZ, 0x1f, R32 ;  /* 0x0000001fff137819 */ /* 0x000fc60000011420 */
        /* <DEDUP_REMOVED lines=12> */
.L_x_38:
[----:B------:R-:W-:Y:S01]  /*22c0*/  MOV R0, 0x3c80f082 ;  /* 0x3c80f08200007802 */ /* 0x000fe20000000f00 */
[----:B------:R-:W-:-:S04]  /*22d0*/  FMUL R27, R3, R3 ;  /* 0x00000003031b7220 */ /* 0x000fc80000400000 */
[----:B------:R-:W-:-:S04]  /*22e0*/  FFMA.FTZ R0, R27, R0, -0.052303962409496307373 ;  /* 0xbd563cae1b007423 */ /* 0x000fc80000010000 */
[----:B------:R-:W-:-:S04]  /*22f0*/  FFMA.FTZ R0, R27, R0, 0.1331529766321182251 ;  /* 0x3e0859411b007423 */ /* 0x000fc80000010000 */
[----:B------:R-:W-:-:S04]  /*2300*/  FFMA.FTZ R0, R27, R0, -0.33332768082618713379 ;  /* 0xbeaaa9ed1b007423 */ /* 0x000fc80000010000 */
[----:B------:R-:W-:-:S04]  /*2310*/  FFMA.FTZ R0, R27, R0, RZ ;  /* 0x000000001b007223 */ /* 0x000fc800000100ff */
[----:B------:R-:W-:-:S07]  /*2320*/  FFMA.FTZ R3, R3, R0, R3 ;  /* 0x0000000003037223 */ /* 0x000fce0000010003 */
.L_x_39:
[----:B------:R-:W-:Y:S05]  /*2330*/  BSYNC B0 ;  /* 0x0000000000007941 */ /* 0x000fea0003800000 */
.L_x_37:
[----:B------:R-:W-:Y:S01]  /*2340*/  ULDC.64 UR6, c[0x0][0x210] ;  /* 0x0000840000067ab9 */ /* 0x000fe20000000a00 */
[----:B-----5:R-:W-:Y:S01]  /*2350*/  FFMA R4, R33, R21, R4 ;  /* 0x0000001521047223 */ /* 0x020fe20000000004 */
[----:B------:R-:W-:Y:S01]  /*2360*/  LEA R18, P0, R32, UR6, 0x2 ;  /* 0x0000000620127c11 */ /* 0x000fe2000f8010ff */
[----:B------:R-:W-:Y:S01]  /*2370*/  FFMA R5, R16, R20, R5 ;  /* 0x0000001410057223 */ /* 0x000fe20000000005 */
[----:B------:R-:W-:Y:S01]  /*2380*/  FFMA R6, R17, R22, R6 ;  /* 0x0000001611067223 */ /* 0x000fe20000000006 */
[----:B------:R-:W-:Y:S01]  /*2390*/  FFMA R7, R12, R23, R7 ;  /* 0x000000170c077223 */ /* 0x000fe20000000007 */
[----:B------:R-:W-:Y:S01]  /*23a0*/  LEA.HI.X R19, R32, UR7, R19, 0x2, P0 ;  /* 0x0000000720137c11 */ /* 0x000fe200080f1413 */
[----:B------:R-:W-:Y:S01]  /*23b0*/  FFMA R8, R13, R24, R8 ;  /* 0x000000180d087223 */ /* 0x000fe20000000008 */
[----:B------:R-:W-:Y:S01]  /*23c0*/  FFMA R9, R14, R25, R9 ;  /* 0x000000190e097223 */ /* 0x000fe20000000009 */
[----:B------:R-:W-:Y:S01]  /*23d0*/  FFMA R10, R15, R26, R10 ;  /* 0x0000001a0f0a7223 */ /* 0x000fe2000000000a */
[----:B------:R-:W-:Y:S01]  /*23e0*/  FFMA R11, R2, R3, R11 ;  /* 0x00000003020b7223 */ /* 0x000fe2000000000b */
[----:B------:R-:W-:Y:S04]  /*23f0*/  STG.E.128 desc[UR4][R18.64], R4 ;  /* 0x0000000412007986 */ /* 0x000fe8000c101d04 */
[----:B------:R-:W-:Y:S01]  /*2400*/  STG.E.128 desc[UR4][R18.64+0x800], R8 ;  /* 0x0008000812007986 */ /* 0x000fe2000c101d04 */
[----:B------:R-:W-:Y:S05]  /*2410*/  EXIT ;  /* 0x000000000000794d */ /* 0x000fea0003800000 */
.L_x_40:
[----:B------:R-:W-:-:S00]  /*2420*/  BRA `(.L_x_40) ;  /* 0xfffffffc00fc7947 */ /* 0x000fc0000383ffff */
[----:B------:R-:W-:-:S00]  /*2430*/  NOP ;  /* 0x0000000000007918 */ /* 0x000fc00000000000 */
        /* <DEDUP_REMOVED lines=12> */
.L_x_41:


//--------------------- .nv.global.init           --------------------------
	.section	.nv.global.init,"aw",@progbits
.nv.global.init:
	.type		_$_str,@object
	.size		_$_str,(_$_str_$_2 - _$_str)
_$_str:
        /*0000*/ 	.byte	0x5f, 0x5f, 0x43, 0x55, 0x44, 0x41, 0x5f, 0x46, 0x54, 0x5a, 0x00
	.type		_$_str_$_2,@object
	.size		_$_str_$_2,(.L_1 - _$_str_$_2)
_$_str_$_2:
        /*000b*/ 	.byte	0x5f, 0x5f, 0x43, 0x55, 0x44, 0x41, 0x5f, 0x50, 0x52, 0x45, 0x43, 0x5f, 0x53, 0x51, 0x52, 0x54
        /*001b*/ 	.byte	0x00
.L_1:


//--------------------- .nv.constant0.triton_poi_fused__native_batch_norm_legit_no_training_add_mul_softplus_tanh_6 --------------------------
	.section	.nv.constant0.triton_poi_fused__native_batch_norm_legit_no_training_add_mul_softplus_tanh_6,"a",@progbits
	.sectionflags	@""
	.align	4
.nv.constant0.triton_poi_fused__native_batch_norm_legit_no_training_add_mul_softplus_tanh_6:
	.zero		588
